def matmul_kernel(
    a_ptr,
    b_ptr,
    c_ptr,
    M,
    N,
    K,
    stride_am,
    stride_ak,
    stride_bk,
    stride_bn,
    stride_cm,
    stride_cn,
    BLOCK_M: tl.constexpr,
    BLOCK_N: tl.constexpr,
    BLOCK_K: tl.constexpr,
    GROUP_M: tl.constexpr,
):
    pid = tl.program_id(axis=0)
    num_pid_m = tl.cdiv(M, BLOCK_M)
    num_pid_n = tl.cdiv(N, BLOCK_N)
    num_pid_in_group = GROUP_M * num_pid_n
    group_id = pid // num_pid_in_group
    first_pid_m = group_id * GROUP_M
    group_size_m = min(num_pid_m - first_pid_m, GROUP_M)
    pid_m = first_pid_m + ((pid % num_pid_in_group) % group_size_m)
    pid_n = (pid % num_pid_in_group) // group_size_m

    offs_am = (pid_m * BLOCK_M + tl.arange(0, BLOCK_M)) % M
    offs_bn = (pid_n * BLOCK_N + tl.arange(0, BLOCK_N)) % N
    offs_k = tl.arange(0, BLOCK_K)
    a_ptrs = a_ptr + offs_am[:, None] * stride_am + offs_k[None, :] * stride_ak
    b_ptrs = b_ptr + offs_k[:, None] * stride_bk + offs_bn[None, :] * stride_bn

    acc = tl.zeros((BLOCK_M, BLOCK_N), dtype=tl.float32)
    for kk in range(0, tl.cdiv(K, BLOCK_K)):
        a = tl.load(a_ptrs, mask=offs_k[None, :] < K - kk * BLOCK_K, other=0.0)
        b = tl.load(b_ptrs, mask=offs_k[:, None] < K - kk * BLOCK_K, other=0.0)
        acc = tl.dot(a, b, acc)
        a_ptrs += BLOCK_K * stride_ak
        b_ptrs += BLOCK_K * stride_bk

    c = acc.to(c_ptr.dtype.element_ty)
    offs_cm = pid_m * BLOCK_M + tl.arange(0, BLOCK_M)
    offs_cn = pid_n * BLOCK_N + tl.arange(0, BLOCK_N)
    c_ptrs = c_ptr + offs_cm[:, None] * stride_cm + offs_cn[None, :] * stride_cn
    mask = (offs_cm[:, None] < M) & (offs_cn[None, :] < N)
    tl.store(c_ptrs, c, mask=mask)

# config = {"BLOCK_K": 32, "BLOCK_M": 32, "BLOCK_N": 512, "GROUP_M": 8, "arch": "sm_90", "dtype": "fp16", "num_ctas": 1, "num_stages": 2, "num_warps": 8}
# arch = sm_90


// ===== COMPILED SASS (sm_90a) =====

	.target	sm_90a

	.elftype	@"ET_EXEC"


//--------------------- .note.nv.tkinfo           --------------------------
	.section	.note.nv.tkinfo,"",@"SHT_NOTE"
	.sectionflags	@"SHF_NOTE_NV_TKINFO"
	.tkinfo
        /*0018*/ 	.word	0x00000002
        /*0030*/ 	.string	""
        /*0030*/ 	.string	"ptxas"
        /*0030*/ 	.string	"Cuda compilation tools, release 13.0, V13.0.88"
        /*0030*/ 	.string	"Build cuda_13.0.r13.0/compiler.36424714_0"
        /*0030*/ 	.string	"-v  -suppress-debug-info  -lineinfo  -arch sm_90a "



//--------------------- .note.nv.cuinfo           --------------------------
	.section	.note.nv.cuinfo,"",@"SHT_NOTE"
	.sectionflags	@"SHF_NOTE_NV_CUINFO"
        /*0018*/ 	.short	0x0002
        /*001a*/ 	.short	0x005a
        /*001c*/ 	.short	0x0082
	.zero		2


//--------------------- .nv.info                  --------------------------
	.section	.nv.info,"",@"SHT_CUDA_INFO"
	.align	4


	//----- nvinfo : EIATTR_REGCOUNT
	.align		4
        /*0000*/ 	.byte	0x04, 0x2f
        /*0002*/ 	.short	(.L_1 - .L_0)
	.align		4
.L_0:
        /*0004*/ 	.word	index@(matmul_kernel)
        /*0008*/ 	.word	0x000000ff


	//----- nvinfo : EIATTR_FRAME_SIZE
	.align		4
.L_1:
        /*000c*/ 	.byte	0x04, 0x11
        /*000e*/ 	.short	(.L_3 - .L_2)
	.align		4
.L_2:
        /*0010*/ 	.word	index@(matmul_kernel)
        /*0014*/ 	.word	0x000000b8


	//----- nvinfo : EIATTR_MIN_STACK_SIZE
	.align		4
.L_3:
        /*0018*/ 	.byte	0x04, 0x12
        /*001a*/ 	.short	(.L_5 - .L_4)
	.align		4
.L_4:
        /*001c*/ 	.word	index@(matmul_kernel)
        /*0020*/ 	.word	0x000000b8
.L_5:


//--------------------- .nv.compat                --------------------------
	.section	.nv.compat,"",@"SHT_CUDA_COMPAT_INFO"
	.align	4
        /*0000*/ 	.byte	0x02, 0x09, 0x01, 0x00, 0x02, 0x02, 0x01, 0x00, 0x02, 0x05, 0x05, 0x00, 0x03, 0x07, 0x01, 0x01
        /*0010*/ 	.byte	0x02, 0x03, 0x00, 0x00, 0x02, 0x06, 0x01, 0x00, 0x04, 0x0b, 0x08, 0x00, 0x00, 0x00, 0x00, 0x00
        /*0020*/ 	.byte	0x00, 0x00, 0x00, 0x00


//--------------------- .nv.info.matmul_kernel    --------------------------
	.section	.nv.info.matmul_kernel,"",@"SHT_CUDA_INFO"
	.sectionflags	@""
	.align	4


	//----- nvinfo : EIATTR_CUDA_API_VERSION
	.align		4
        /*0000*/ 	.byte	0x04, 0x37
        /*0002*/ 	.short	(.L_7 - .L_6)
.L_6:
        /*0004*/ 	.word	0x00000082


	//----- nvinfo : EIATTR_KPARAM_INFO
	.align		4
.L_7:
        /*0008*/ 	.byte	0x04, 0x17
        /*000a*/ 	.short	(.L_9 - .L_8)
.L_8:
        /*000c*/ 	.word	0x00000000
        /*0010*/ 	.short	0x000d
        /*0012*/ 	.short	0x0048
        /*0014*/ 	.byte	0x00, 0xf4, 0x21, 0x00


	//----- nvinfo : EIATTR_KPARAM_INFO
	.align		4
.L_9:
        /*0018*/ 	.byte	0x04, 0x17
        /*001a*/ 	.short	(.L_11 - .L_10)
.L_10:
        /*001c*/ 	.word	0x00000000
        /*0020*/ 	.short	0x000c
        /*0022*/ 	.short	0x0040
        /*0024*/ 	.byte	0x00, 0xf4, 0x21, 0x00


	//----- nvinfo : EIATTR_KPARAM_INFO
	.align		4
.L_11:
        /*0028*/ 	.byte	0x04, 0x17
        /*002a*/ 	.short	(.L_13 - .L_12)
.L_12:
        /*002c*/ 	.word	0x00000000
        /*0030*/ 	.short	0x000b
        /*0032*/ 	.short	0x0038
        /*0034*/ 	.byte	0x00, 0xf0, 0x11, 0x00


	//----- nvinfo : EIATTR_KPARAM_INFO
	.align		4
.L_13:
        /*0038*/ 	.byte	0x04, 0x17
        /*003a*/ 	.short	(.L_15 - .L_14)
.L_14:
        /*003c*/ 	.word	0x00000000
        /*0040*/ 	.short	0x000a
        /*0042*/ 	.short	0x0034
        /*0044*/ 	.byte	0x00, 0xf0, 0x11, 0x00


	//----- nvinfo : EIATTR_KPARAM_INFO
	.align		4
.L_15:
        /*0048*/ 	.byte	0x04, 0x17
        /*004a*/ 	.short	(.L_17 - .L_16)
.L_16:
        /*004c*/ 	.word	0x00000000
        /*0050*/ 	.short	0x0009
        /*0052*/ 	.short	0x0030
        /*0054*/ 	.byte	0x00, 0xf0, 0x11, 0x00


	//----- nvinfo : EIATTR_KPARAM_INFO
	.align		4
.L_17:
        /*0058*/ 	.byte	0x04, 0x17
        /*005a*/ 	.short	(.L_19 - .L_18)
.L_18:
        /*005c*/ 	.word	0x00000000
        /*0060*/ 	.short	0x0008
        /*0062*/ 	.short	0x002c
        /*0064*/ 	.byte	0x00, 0xf0, 0x11, 0x00


	//----- nvinfo : EIATTR_KPARAM_INFO
	.align		4
.L_19:
        /*0068*/ 	.byte	0x04, 0x17
        /*006a*/ 	.short	(.L_21 - .L_20)
.L_20:
        /*006c*/ 	.word	0x00000000
        /*0070*/ 	.short	0x0007
        /*0072*/ 	.short	0x0028
        /*0074*/ 	.byte	0x00, 0xf0, 0x11, 0x00


	//----- nvinfo : EIATTR_KPARAM_INFO
	.align		4
.L_21:
        /*0078*/ 	.byte	0x04, 0x17
        /*007a*/ 	.short	(.L_23 - .L_22)
.L_22:
        /*007c*/ 	.word	0x00000000
        /*0080*/ 	.short	0x0006
        /*0082*/ 	.short	0x0024
        /*0084*/ 	.byte	0x00, 0xf0, 0x11, 0x00


	//----- nvinfo : EIATTR_KPARAM_INFO
	.align		4
.L_23:
        /*0088*/ 	.byte	0x04, 0x17
        /*008a*/ 	.short	(.L_25 - .L_24)
.L_24:
        /*008c*/ 	.word	0x00000000
        /*0090*/ 	.short	0x0005
        /*0092*/ 	.short	0x0020
        /*0094*/ 	.byte	0x00, 0xf0, 0x11, 0x00


	//----- nvinfo : EIATTR_KPARAM_INFO
	.align		4
.L_25:
        /*0098*/ 	.byte	0x04, 0x17
        /*009a*/ 	.short	(.L_27 - .L_26)
.L_26:
        /*009c*/ 	.word	0x00000000
        /*00a0*/ 	.short	0x0004
        /*00a2*/ 	.short	0x001c
        /*00a4*/ 	.byte	0x00, 0xf0, 0x11, 0x00


	//----- nvinfo : EIATTR_KPARAM_INFO
	.align		4
.L_27:
        /*00a8*/ 	.byte	0x04, 0x17
        /*00aa*/ 	.short	(.L_29 - .L_28)
.L_28:
        /*00ac*/ 	.word	0x00000000
        /*00b0*/ 	.short	0x0003
        /*00b2*/ 	.short	0x0018
        /*00b4*/ 	.byte	0x00, 0xf0, 0x11, 0x00


	//----- nvinfo : EIATTR_KPARAM_INFO
	.align		4
.L_29:
        /*00b8*/ 	.byte	0x04, 0x17
        /*00ba*/ 	.short	(.L_31 - .L_30)
.L_30:
        /*00bc*/ 	.word	0x00000000
        /*00c0*/ 	.short	0x0002
        /*00c2*/ 	.short	0x0010
        /*00c4*/ 	.byte	0x00, 0xf4, 0x21, 0x00


	//----- nvinfo : EIATTR_KPARAM_INFO
	.align		4
.L_31:
        /*00c8*/ 	.byte	0x04, 0x17
        /*00ca*/ 	.short	(.L_33 - .L_32)
.L_32:
        /*00cc*/ 	.word	0x00000000
        /*00d0*/ 	.short	0x0001
        /*00d2*/ 	.short	0x0008
        /*00d4*/ 	.byte	0x00, 0xf4, 0x21, 0x00


	//----- nvinfo : EIATTR_KPARAM_INFO
	.align		4
.L_33:
        /*00d8*/ 	.byte	0x04, 0x17
        /*00da*/ 	.short	(.L_35 - .L_34)
.L_34:
        /*00dc*/ 	.word	0x00000000
        /*00e0*/ 	.short	0x0000
        /*00e2*/ 	.short	0x0000
        /*00e4*/ 	.byte	0x00, 0xf4, 0x21, 0x00


	//----- nvinfo : EIATTR_SPARSE_MMA_MASK
	.align		4
.L_35:
        /*00e8*/ 	.byte	0x03, 0x50
        /*00ea*/ 	.short	0x0000


	//----- nvinfo : EIATTR_MAXREG_COUNT
	.align		4
        /*00ec*/ 	.byte	0x03, 0x1b
        /*00ee*/ 	.short	0x00ff


	//----- nvinfo : EIATTR_NUM_BARRIERS
	.align		4
        /*00f0*/ 	.byte	0x02, 0x4c
        /*00f2*/ 	.byte	0x01
	.zero		1


	//----- nvinfo : EIATTR_ANNOTATIONS
	.align		4
        /*00f4*/ 	.byte	0x04, 0x55
        /*00f6*/ 	.short	(.L_37 - .L_36)


	//   ....[0]....
.L_36:
        /*00f8*/ 	.word	0x00000001
        /*00fc*/ 	.byte	0xa0, 0x05, 0x00, 0x00, 0x01, 0x00, 0x00, 0x00, 0xd0, 0x05, 0x00, 0x00, 0x01, 0x00, 0x00, 0x00
        /* <DEDUP_REMOVED lines=44> */
        /*03cc*/ 	.byte	0xe0, 0x8e, 0x00, 0x00


	//----- nvinfo : EIATTR_MERCURY_ISA_VERSION
	.align		4
.L_37:
        /*03d0*/ 	.byte	0x03, 0x5f
        /*03d2*/ 	.short	0x0101


	//----- nvinfo : EIATTR_EXIT_INSTR_OFFSETS
	.align		4
        /*03d4*/ 	.byte	0x04, 0x1c
        /*03d6*/ 	.short	(.L_39 - .L_38)


	//   ....[0]....
.L_38:
        /*03d8*/ 	.word	0x00009820


	//   ....[1]....
        /*03dc*/ 	.word	0x00009850


	//----- nvinfo : EIATTR_REQNTID
	.align		4
.L_39:
        /*03e0*/ 	.byte	0x04, 0x10
        /*03e2*/ 	.short	(.L_41 - .L_40)
.L_40:
        /*03e4*/ 	.word	0x00000100
        /*03e8*/ 	.word	0x00000001
        /*03ec*/ 	.word	0x00000001


	//----- nvinfo : EIATTR_CBANK_PARAM_SIZE
	.align		4
.L_41:
        /*03f0*/ 	.byte	0x03, 0x19
        /*03f2*/ 	.short	0x0050


	//----- nvinfo : EIATTR_PARAM_CBANK
	.align		4
        /*03f4*/ 	.byte	0x04, 0x0a
        /*03f6*/ 	.short	(.L_43 - .L_42)
	.align		4
.L_42:
        /*03f8*/ 	.word	index@(.nv.constant0.matmul_kernel)
        /*03fc*/ 	.short	0x0210
        /*03fe*/ 	.short	0x0050


	//----- nvinfo : EIATTR_SW_WAR
	.align		4
.L_43:
        /*0400*/ 	.byte	0x04, 0x36
        /*0402*/ 	.short	(.L_45 - .L_44)
.L_44:
        /*0404*/ 	.word	0x00000008
.L_45:


//--------------------- .nv.callgraph             --------------------------
	.section	.nv.callgraph,"",@"SHT_CUDA_CALLGRAPH"
	.align	4
	.sectionentsize	8
	.align		4
        /*0000*/ 	.word	0x00000000
	.align		4
        /*0004*/ 	.word	0xffffffff
	.align		4
        /*0008*/ 	.word	0x00000000
	.align		4
        /*000c*/ 	.word	0xfffffffe
	.align		4
        /*0010*/ 	.word	0x00000000
	.align		4
        /*0014*/ 	.word	0xfffffffd
	.align		4
        /*0018*/ 	.word	0x00000000
	.align		4
        /*001c*/ 	.word	0xfffffffc


//--------------------- .text.matmul_kernel       --------------------------
	.section	.text.matmul_kernel,"ax",@progbits
	.align	128
        .global         matmul_kernel
        .type           matmul_kernel,@function
        .size           matmul_kernel,(.L_x_4 - matmul_kernel)
        .other          matmul_kernel,@"STO_CUDA_ENTRY STV_DEFAULT"
matmul_kernel:
.text.matmul_kernel:
[----:B------:R-:W0:Y:S08]  /*0000*/  LDC R1, c[0x0][0x28] ;  /* 0x00000a00ff017b82 */ /* 0x000e300000000800 */
[----:B------:R-:W1:Y:S01]  /*0010*/  LDC.64 R96, c[0x0][0x228] ;  /* 0x00008a00ff607b82 */ /* 0x000e620000000a00 */
[----:B------:R-:W2:Y:S01]  /*0020*/  S2R R5, SR_CTAID.X ;  /* 0x0000000000057919 */ /* 0x000ea20000002500 */
[----:B0-----:R-:W-:Y:S01]  /*0030*/  VIADD R1, R1, 0xffffff48 ;  /* 0xffffff4801017836 */ /* 0x001fe20000000000 */
[----:B------:R-:W-:Y:S01]  /*0040*/  ULDC.64 UR8, c[0x0][0x208] ;  /* 0x0000820000087ab9 */ /* 0x000fe20000000a00 */
[----:B------:R-:W-:Y:S01]  /*0050*/  ULDC UR7, c[0x0][0x230] ;  /* 0x00008c0000077ab9 */ /* 0x000fe20000000800 */
[----:B------:R-:W0:Y:S03]  /*0060*/  S2R R41, SR_TID.X ;  /* 0x0000000000297919 */ /* 0x000e260000002100 */
[----:B------:R-:W3:Y:S01]  /*0070*/  LDC R162, c[0x0][0x230] ;  /* 0x00008c00ffa27b82 */ /* 0x000ee20000000800 */
[----:B-1----:R-:W-:-:S05]  /*0080*/  VIADD R0, R97, 0x1ff ;  /* 0x000001ff61007836 */ /* 0x002fca0000000000 */
[----:B------:R-:W-:Y:S01]  /*0090*/  SHF.R.S32.HI R3, RZ, 0x1f, R0 ;  /* 0x0000001fff037819 */ /* 0x000fe20000011400 */
[----:B---3--:R-:W-:-:S03]  /*00a0*/  VIADD R162, R162, 0x1f ;  /* 0x0000001fa2a27836 */ /* 0x008fc60000000000 */
[----:B------:R-:W-:Y:S02]  /*00b0*/  LEA.HI R3, R3, R0, RZ, 0x9 ;  /* 0x0000000003037211 */ /* 0x000fe400078f48ff */
[----:B--2---:R-:W-:Y:S02]  /*00c0*/  IABS R8, R5 ;  /* 0x0000000500087213 */ /* 0x004fe40000000000 */
[----:B------:R-:W-:Y:S02]  /*00d0*/  SHF.R.S32.HI R3, RZ, 0x9, R3 ;  /* 0x00000009ff037819 */ /* 0x000fe40000011403 */
[----:B0-----:R-:W-:Y:S02]  /*00e0*/  SHF.R.U32.HI R231, RZ, 0x5, R41 ;  /* 0x00000005ffe77819 */ /* 0x001fe40000011629 */
[----:B------:R-:W-:Y:S01]  /*00f0*/  LOP3.LUT R164, R41, 0x1f, RZ, 0xc0, !PT ;  /* 0x0000001f29a47812 */ /* 0x000fe200078ec0ff */
[----:B------:R-:W-:Y:S01]  /*0100*/  IMAD.SHL.U32 R4, R3, 0x8, RZ ;  /* 0x0000000803047824 */ /* 0x000fe200078e00ff */
[----:B------:R-:W-:-:S04]  /*0110*/  SGXT.U32 R231, R231, 0x3 ;  /* 0x00000003e7e7781a */ /* 0x000fc80000000000 */
[-C--:B------:R-:W-:Y:S02]  /*0120*/  IABS R7, R4.reuse ;  /* 0x0000000400077213 */ /* 0x080fe40000000000 */
[----:B------:R-:W-:Y:S02]  /*0130*/  IABS R10, R4 ;  /* 0x00000004000a7213 */ /* 0x000fe40000000000 */
[----:B------:R-:W0:Y:S01]  /*0140*/  I2F.RP R0, R7 ;  /* 0x0000000700007306 */ /* 0x000e220000209400 */
[C---:B------:R-:W-:Y:S02]  /*0150*/  LOP3.LUT R229, R231.reuse, 0x8, RZ, 0xfc, !PT ;  /* 0x00000008e7e57812 */ /* 0x040fe400078efcff */
[C---:B------:R-:W-:Y:S02]  /*0160*/  LOP3.LUT R227, R231.reuse, 0x10, RZ, 0xfc, !PT ;  /* 0x00000010e7e37812 */ /* 0x040fe400078efcff */
[----:B------:R-:W-:-:S03]  /*0170*/  LOP3.LUT R225, R231, 0x18, RZ, 0xfc, !PT ;  /* 0x00000018e7e17812 */ /* 0x000fc600078efcff */
[----:B0-----:R-:W0:Y:S02]  /*0180*/  MUFU.RCP R0, R0 ;  /* 0x0000000000007308 */ /* 0x001e240000001000 */
[----:B0-----:R-:W-:Y:S02]  /*0190*/  VIADD R2, R0, 0xffffffe ;  /* 0x0ffffffe00027836 */ /* 0x001fe40000000000 */
[----:B------:R-:W-:-:S04]  /*01a0*/  IMAD.MOV R0, RZ, RZ, -R10 ;  /* 0x000000ffff007224 */ /* 0x000fc800078e0a0a */
[----:B------:R0:W1:Y:S02]  /*01b0*/  F2I.FTZ.U32.TRUNC.NTZ R3, R2 ;  /* 0x0000000200037305 */ /* 0x000064000021f000 */
[----:B0-----:R-:W-:Y:S02]  /*01c0*/  IMAD.MOV.U32 R2, RZ, RZ, RZ ;  /* 0x000000ffff027224 */ /* 0x001fe400078e00ff */
[----:B-1----:R-:W-:-:S04]  /*01d0*/  IMAD.MOV R6, RZ, RZ, -R3 ;  /* 0x000000ffff067224 */ /* 0x002fc800078e0a03 */
[----:B------:R-:W-:Y:S02]  /*01e0*/  IMAD R9, R6, R7, RZ ;  /* 0x0000000706097224 */ /* 0x000fe400078e02ff */
[----:B------:R-:W-:Y:S02]  /*01f0*/  IMAD.MOV.U32 R6, RZ, RZ, R8 ;  /* 0x000000ffff067224 */ /* 0x000fe400078e0008 */
[----:B------:R-:W-:-:S06]  /*0200*/  IMAD.HI.U32 R3, R3, R9, R2 ;  /* 0x0000000903037227 */ /* 0x000fcc00078e0002 */
[----:B------:R-:W-:-:S04]  /*0210*/  IMAD.HI.U32 R3, R3, R6, RZ ;  /* 0x0000000603037227 */ /* 0x000fc800078e00ff */
[----:B------:R-:W-:-:S05]  /*0220*/  IMAD R0, R3, R0, R6 ;  /* 0x0000000003007224 */ /* 0x000fca00078e0206 */
[----:B------:R-:W-:-:S13]  /*0230*/  ISETP.GT.U32.AND P1, PT, R7, R0, PT ;  /* 0x000000000700720c */ /* 0x000fda0003f24070 */
[----:B------:R-:W-:Y:S02]  /*0240*/  @!P1 IMAD.IADD R0, R0, 0x1, -R7 ;  /* 0x0000000100009824 */ /* 0x000fe400078e0a07 */
[----:B------:R-:W-:Y:S01]  /*0250*/  @!P1 VIADD R3, R3, 0x1 ;  /* 0x0000000103039836 */ /* 0x000fe20000000000 */
[----:B------:R-:W-:Y:S02]  /*0260*/  ISETP.NE.AND P1, PT, R4, RZ, PT ;  /* 0x000000ff0400720c */ /* 0x000fe40003f25270 */
[----:B------:R-:W-:Y:S02]  /*0270*/  ISETP.GE.U32.AND P0, PT, R0, R7, PT ;  /* 0x000000070000720c */ /* 0x000fe40003f06070 */
[----:B------:R-:W-:-:S04]  /*0280*/  LOP3.LUT R0, R5, R4, RZ, 0x3c, !PT ;  /* 0x0000000405007212 */ /* 0x000fc800078e3cff */
[----:B------:R-:W-:Y:S01]  /*0290*/  ISETP.GE.AND P2, PT, R0, RZ, PT ;  /* 0x000000ff0000720c */ /* 0x000fe20003f46270 */
[----:B------:R-:W-:-:S06]  /*02a0*/  VIADD R0, R96, 0x1f ;  /* 0x0000001f60007836 */ /* 0x000fcc0000000000 */
[----:B------:R-:W-:-:S04]  /*02b0*/  @P0 VIADD R3, R3, 0x1 ;  /* 0x0000000103030836 */ /* 0x000fc80000000000 */
[----:B------:R-:W-:Y:S01]  /*02c0*/  IMAD.MOV.U32 R2, RZ, RZ, R3 ;  /* 0x000000ffff027224 */ /* 0x000fe200078e0003 */
[----:B------:R-:W-:-:S03]  /*02d0*/  SHF.R.S32.HI R3, RZ, 0x1f, R0 ;  /* 0x0000001fff037819 */ /* 0x000fc60000011400 */
[----:B------:R-:W-:Y:S01]  /*02e0*/  @!P2 IMAD.MOV R2, RZ, RZ, -R2 ;  /* 0x000000ffff02a224 */ /* 0x000fe200078e0a02 */
[----:B------:R-:W-:Y:S02]  /*02f0*/  @!P1 LOP3.LUT R2, RZ, R4, RZ, 0x33, !PT ;  /* 0x00000004ff029212 */ /* 0x000fe400078e33ff */
[----:B------:R-:W-:-:S03]  /*0300*/  LEA.HI R3, R3, R0, RZ, 0x5 ;  /* 0x0000000003037211 */ /* 0x000fc600078f28ff */
[----:B------:R-:W-:Y:S02]  /*0310*/  IMAD.SHL.U32 R6, R2, 0x8, RZ ;  /* 0x0000000802067824 */ /* 0x000fe400078e00ff */
[----:B------:R-:W-:-:S03]  /*0320*/  IMAD.MOV R2, RZ, RZ, -R2 ;  /* 0x000000ffff027224 */ /* 0x000fc600078e0a02 */
[----:B------:R-:W-:Y:S01]  /*0330*/  LEA.HI.SX32 R3, R3, -R6, 0x1b ;  /* 0x8000000603037211 */ /* 0x000fe200078fdaff */
[----:B------:R-:W-:-:S03]  /*0340*/  IMAD R4, R4, R2, R5 ;  /* 0x0000000204047224 */ /* 0x000fc600078e0205 */
[----:B------:R-:W-:Y:S02]  /*0350*/  VIMNMX R11, R3, 0x8, PT ;  /* 0x00000008030b7848 */ /* 0x000fe40003fe0100 */
[----:B------:R-:W-:Y:S02]  /*0360*/  IABS R9, R4 ;  /* 0x0000000400097213 */ /* 0x000fe40000000000 */
[----:B------:R-:W-:-:S04]  /*0370*/  IABS R7, R11 ;  /* 0x0000000b00077213 */ /* 0x000fc80000000000 */
[----:B------:R-:W0:Y:S08]  /*0380*/  I2F.RP R0, R7 ;  /* 0x0000000700007306 */ /* 0x000e300000209400 */
[----:B0-----:R-:W0:Y:S02]  /*0390*/  MUFU.RCP R0, R0 ;  /* 0x0000000000007308 */ /* 0x001e240000001000 */
[----:B0-----:R-:W-:-:S06]  /*03a0*/  VIADD R3, R0, 0xffffffe ;  /* 0x0ffffffe00037836 */ /* 0x001fcc0000000000 */
[----:B------:R-:W0:Y:S02]  /*03b0*/  F2I.FTZ.U32.TRUNC.NTZ R3, R3 ;  /* 0x0000000300037305 */ /* 0x000e24000021f000 */
[----:B0-----:R-:W-:-:S04]  /*03c0*/  IMAD.MOV R8, RZ, RZ, -R3 ;  /* 0x000000ffff087224 */ /* 0x001fc800078e0a03 */
[----:B------:R-:W-:Y:S01]  /*03d0*/  IMAD.MOV.U32 R2, RZ, RZ, R8 ;  /* 0x000000ffff027224 */ /* 0x000fe200078e0008 */
[----:B------:R-:W-:-:S03]  /*03e0*/  IABS R8, R11 ;  /* 0x0000000b00087213 */ /* 0x000fc60000000000 */
[----:B------:R-:W-:Y:S02]  /*03f0*/  IMAD R5, R2, R7, RZ ;  /* 0x0000000702057224 */ /* 0x000fe400078e02ff */
[----:B------:R-:W-:Y:S02]  /*0400*/  IMAD.MOV.U32 R2, RZ, RZ, RZ ;  /* 0x000000ffff027224 */ /* 0x000fe400078e00ff */
[----:B------:R-:W-:Y:S02]  /*0410*/  IMAD.MOV R0, RZ, RZ, -R8 ;  /* 0x000000ffff007224 */ /* 0x000fe400078e0a08 */
        /* <DEDUP_REMOVED lines=9> */
[----:B------:R-:W-:-:S07]  /*04b0*/  ISETP.GE.AND P2, PT, R0, RZ, PT ;  /* 0x000000ff0000720c */ /* 0x000fce0003f46270 */
[----:B------:R-:W-:Y:S01]  /*04c0*/  @P0 VIADD R2, R2, 0x1 ;  /* 0x0000000102020836 */ /* 0x000fe20000000000 */
[----:B------:R-:W-:-:S05]  /*04d0*/  ISETP.GT.AND P0, PT, R162, 0x1f, PT ;  /* 0x0000001fa200780c */ /* 0x000fca0003f04270 */
[----:B------:R-:W-:Y:S01]  /*04e0*/  @!P2 IMAD.MOV R2, RZ, RZ, -R2 ;  /* 0x000000ffff02a224 */ /* 0x000fe200078e0a02 */
[----:B------:R-:W-:-:S05]  /*04f0*/  @!P1 LOP3.LUT R2, RZ, R11, RZ, 0x33, !PT ;  /* 0x0000000bff029212 */ /* 0x000fca00078e33ff */
[----:B------:R-:W-:Y:S02]  /*0500*/  IMAD.MOV R0, RZ, RZ, -R2 ;  /* 0x000000ffff007224 */ /* 0x000fe400078e0a02 */
[----:B------:R-:W-:Y:S02]  /*0510*/  IMAD.SHL.U32 R2, R2, 0x200, RZ ;  /* 0x0000020002027824 */ /* 0x000fe400078e00ff */
[----:B------:R-:W-:-:S03]  /*0520*/  IMAD R0, R11, R0, R4 ;  /* 0x000000000b007224 */ /* 0x000fc600078e0204 */
[----:B------:R-:W-:Y:S01]  /*0530*/  LOP3.LUT R160, R2, R231, RZ, 0xfc, !PT ;  /* 0x000000e702a07212 */ /* 0x000fe200078efcff */
[----:B------:R-:W-:Y:S01]  /*0540*/  IMAD.IADD R3, R6, 0x1, R0 ;  /* 0x0000000106037824 */ /* 0x000fe200078e0200 */
[----:B------:R-:W-:Y:S02]  /*0550*/  LOP3.LUT R235, R2, 0x8, R231, 0xfe, !PT ;  /* 0x0000000802eb7812 */ /* 0x000fe400078efee7 */
[C---:B------:R-:W-:Y:S01]  /*0560*/  LOP3.LUT R28, R160.reuse, 0x20, RZ, 0xfc, !PT ;  /* 0x00000020a01c7812 */ /* 0x040fe200078efcff */
[----:B------:R-:W-:Y:S01]  /*0570*/  IMAD R236, R3, 0x20, R164 ;  /* 0x0000002003ec7824 */ /* 0x000fe200078e02a4 */
[C---:B------:R-:W-:Y:S02]  /*0580*/  LOP3.LUT R30, R160.reuse, 0x28, RZ, 0xfc, !PT ;  /* 0x00000028a01e7812 */ /* 0x040fe400078efcff */
[C---:B------:R-:W-:Y:S01]  /*0590*/  LOP3.LUT R32, R160.reuse, 0x30, RZ, 0xfc, !PT ;  /* 0x00000030a0207812 */ /* 0x040fe200078efcff */
[----:B------:R0:W-:Y:S01]  /*05a0*/  STL [R1+0x98], R28 ;  /* 0x0000981c01007387 */ /* 0x0001e20000100800 */
[----:B------:R-:W-:-:S02]  /*05b0*/  LOP3.LUT R34, R160, 0x38, RZ, 0xfc, !PT ;  /* 0x00000038a0227812 */ /* 0x000fc400078efcff */
[C---:B------:R-:W-:Y:S01]  /*05c0*/  LOP3.LUT R36, R160.reuse, 0x40, RZ, 0xfc, !PT ;  /* 0x00000040a0247812 */ /* 0x040fe200078efcff */
[----:B------:R0:W-:Y:S01]  /*05d0*/  STL [R1+0x94], R30 ;  /* 0x0000941e01007387 */ /* 0x0001e20000100800 */
[C---:B------:R-:W-:Y:S02]  /*05e0*/  LOP3.LUT R38, R160.reuse, 0x48, RZ, 0xfc, !PT ;  /* 0x00000048a0267812 */ /* 0x040fe400078efcff */
[C---:B------:R-:W-:Y:S01]  /*05f0*/  LOP3.LUT R40, R160.reuse, 0x50, RZ, 0xfc, !PT ;  /* 0x00000050a0287812 */ /* 0x040fe200078efcff */
[----:B------:R0:W-:Y:S01]  /*0600*/  STL [R1+0xac], R32 ;  /* 0x0000ac2001007387 */ /* 0x0001e20000100800 */
        /* <DEDUP_REMOVED lines=54> */
[----:B------:R-:W-:Y:S02]  /*0970*/  LOP3.LUT R124, R160, 0x178, RZ, 0xfc, !PT ;  /* 0x00000178a07c7812 */ /* 0x000fe400078efcff */
[C-C-:B------:R-:W-:Y:S01]  /*0980*/  LOP3.LUT R234, R2.reuse, 0x10, R231.reuse, 0xfe, !PT ;  /* 0x0000001002ea7812 */ /* 0x140fe200078efee7 */
[----:B------:R0:W-:Y:S01]  /*0990*/  STL [R1+0x58], R70 ;  /* 0x0000584601007387 */ /* 0x0001e20000100800 */
[----:B------:R-:W-:-:S02]  /*09a0*/  LOP3.LUT R233, R2, 0x18, R231, 0xfe, !PT ;  /* 0x0000001802e97812 */ /* 0x000fc400078efee7 */
        /* <DEDUP_REMOVED lines=23> */
[----:B------:R-:W-:-:S03]  /*0b20*/  LOP3.LUT R237, R160, 0x1f8, RZ, 0xfc, !PT ;  /* 0x000001f8a0ed7812 */ /* 0x000fc600078efcff */
[----:B------:R0:W-:Y:S04]  /*0b30*/  STL [R1+0x34], R88 ;  /* 0x0000345801007387 */ /* 0x0001e80000100800 */
        /* <DEDUP_REMOVED lines=12> */
[----:B------:R0:W-:Y:S01]  /*0c00*/  STL [R1], R124 ;  /* 0x0000007c01007387 */ /* 0x0001e20000100800 */
[----:B------:R-:W-:Y:S05]  /*0c10*/  @P0 BRA `(.L_x_0) ;  /* 0x00000000004c0947 */ /* 0x000fea0003800000 */
[----:B------:R-:W-:Y:S01]  /*0c20*/  IMAD.SHL.U32 R0, R41, 0x20, RZ ;  /* 0x0000002029007824 */ /* 0x000fe200078e00ff */
[----:B------:R-:W-:Y:S02]  /*0c30*/  CS2R R112, SRZ ;  /* 0x0000000000707805 */ /* 0x000fe4000001ff00 */
[----:B------:R-:W-:Y:S02]  /*0c40*/  CS2R R114, SRZ ;  /* 0x0000000000727805 */ /* 0x000fe4000001ff00 */
[----:B------:R-:W-:Y:S02]  /*0c50*/  CS2R R16, SRZ ;  /* 0x0000000000107805 */ /* 0x000fe4000001ff00 */
[----:B------:R-:W-:Y:S01]  /*0c60*/  CS2R R18, SRZ ;  /* 0x0000000000127805 */ /* 0x000fe2000001ff00 */
[----:B------:R1:W-:Y:S01]  /*0c70*/  STL [R1+0xb0], R0 ;  /* 0x0000b00001007387 */ /* 0x0003e20000100800 */
[----:B------:R-:W-:Y:S02]  /*0c80*/  CS2R R20, SRZ ;  /* 0x0000000000147805 */ /* 0x000fe4000001ff00 */
[----:B------:R-:W-:-:S02]  /*0c90*/  CS2R R22, SRZ ;  /* 0x0000000000167805 */ /* 0x000fc4000001ff00 */
[----:B------:R-:W-:Y:S02]  /*0ca0*/  CS2R R24, SRZ ;  /* 0x0000000000187805 */ /* 0x000fe4000001ff00 */
[----:B------:R-:W-:Y:S02]  /*0cb0*/  CS2R R26, SRZ ;  /* 0x00000000001a7805 */ /* 0x000fe4000001ff00 */
[----:B------:R-:W-:Y:S02]  /*0cc0*/  CS2R R120, SRZ ;  /* 0x0000000000787805 */ /* 0x000fe4000001ff00 */
[----:B------:R-:W-:Y:S02]  /*0cd0*/  CS2R R122, SRZ ;  /* 0x00000000007a7805 */ /* 0x000fe4000001ff00 */
[----:B------:R-:W-:Y:S02]  /*0ce0*/  CS2R R4, SRZ ;  /* 0x0000000000047805 */ /* 0x000fe4000001ff00 */
[----:B------:R-:W-:-:S02]  /*0cf0*/  CS2R R6, SRZ ;  /* 0x0000000000067805 */ /* 0x000fc4000001ff00 */
[----:B------:R-:W-:Y:S02]  /*0d00*/  CS2R R8, SRZ ;  /* 0x0000000000087805 */ /* 0x000fe4000001ff00 */
[----:B------:R-:W-:Y:S02]  /*0d10*/  CS2R R10, SRZ ;  /* 0x00000000000a7805 */ /* 0x000fe4000001ff00 */
[----:B------:R-:W-:Y:S02]  /*0d20*/  CS2R R12, SRZ ;  /* 0x00000000000c7805 */ /* 0x000fe4000001ff00 */
[----:B------:R-:W-:Y:S01]  /*0d30*/  CS2R R14, SRZ ;  /* 0x00000000000e7805 */ /* 0x000fe2000001ff00 */
[----:B-1----:R-:W-:Y:S06]  /*0d40*/  BRA `(.L_x_1) ;  /* 0x0000006c00e07947 */ /* 0x002fec0003800000 */
.L_x_0:
[----:B------:R-:W-:Y:S01]  /*0d50*/  IABS R2, R97 ;  /* 0x0000006100027213 */ /* 0x000fe20000000000 */
[----:B------:R-:W-:Y:S01]  /*0d60*/  ULDC UR4, c[0x0][0x240] ;  /* 0x0000900000047ab9 */ /* 0x000fe20000000800 */
[----:B------:R-:W-:Y:S01]  /*0d70*/  IABS R0, R96 ;  /* 0x0000006000007213 */ /* 0x000fe20000000000 */
[----:B------:R-:W-:Y:S01]  /*0d80*/  ULDC.64 UR10, c[0x0][0x218] ;  /* 0x00008600000a7ab9 */ /* 0x000fe20000000a00 */
[----:B------:R-:W1:Y:S01]  /*0d90*/  I2F.RP R3, R2 ;  /* 0x0000000200037306 */ /* 0x000e620000209400 */
[----:B------:R-:W-:Y:S01]  /*0da0*/  IABS R10, R238 ;  /* 0x000000ee000a7213 */ /* 0x000fe20000000000 */
[----:B------:R-:W2:Y:S01]  /*0db0*/  LDC R161, c[0x0][0x23c] ;  /* 0x00008f00ffa17b82 */ /* 0x000ea20000000800 */
[----:B------:R-:W-:Y:S01]  /*0dc0*/  IABS R19, R244 ;  /* 0x000000f400137213 */ /* 0x000fe20000000000 */
[----:B------:R-:W-:Y:S01]  /*0dd0*/  ULDC.64 UR12, c[0x0][0x210] ;  /* 0x00008400000c7ab9 */ /* 0x000fe20000000a00 */
[----:B------:R-:W-:Y:S02]  /*0de0*/  IABS R23, R246 ;  /* 0x000000f600177213 */ /* 0x000fe40000000000 */
[----:B------:R-:W-:Y:S01]  /*0df0*/  IABS R29, R249 ;  /* 0x000000f9001d7213 */ /* 0x000fe20000000000 */
[----:B------:R-:W3:Y:S01]  /*0e00*/  I2F.RP R8, R0 ;  /* 0x0000000000087306 */ /* 0x000ee20000209400 */
[----:B------:R-:W-:-:S02]  /*0e10*/  IABS R33, R251 ;  /* 0x000000fb00217213 */ /* 0x000fc40000000000 */
[----:B------:R-:W-:Y:S02]  /*0e20*/  IABS R11, R239 ;  /* 0x000000ef000b7213 */ /* 0x000fe40000000000 */
[----:B------:R-:W-:Y:S02]  /*0e30*/  IABS R39, R118 ;  /* 0x0000007600277213 */ /* 0x000fe40000000000 */
[----:B------:R-:W-:Y:S01]  /*0e40*/  IABS R12, R240 ;  /* 0x000000f0000c7213 */ /* 0x000fe20000000000 */
[----:B-1----:R-:W1:Y:S01]  /*0e50*/  MUFU.RCP R3, R3 ;  /* 0x0000000300037308 */ /* 0x002e620000001000 */
[----:B------:R-:W-:Y:S02]  /*0e60*/  IABS R45, R110 ;  /* 0x0000006e002d7213 */ /* 0x000fe40000000000 */
[----:B------:R-:W-:Y:S02]  /*0e70*/  IABS R17, R243 ;  /* 0x000000f300117213 */ /* 0x000fe40000000000 */
[----:B------:R-:W-:-:S02]  /*0e80*/  IABS R51, R104 ;  /* 0x0000006800337213 */ /* 0x000fc40000000000 */
[----:B------:R-:W-:Y:S01]  /*0e90*/  IABS R21, R245 ;  /* 0x000000f500157213 */ /* 0x000fe20000000000 */
[----:B---3--:R-:W3:Y:S01]  /*0ea0*/  MUFU.RCP R8, R8 ;  /* 0x0000000800087308 */ /* 0x008ee20000001000 */
[----:B------:R-:W-:Y:S01]  /*0eb0*/  IABS R27, R248 ;  /* 0x000000f8001b7213 */ /* 0x000fe20000000000 */
[----:B--2---:R-:W-:Y:S01]  /*0ec0*/  IMAD R164, R164, R161, RZ ;  /* 0x000000a1a4a47224 */ /* 0x004fe200078e02ff */
[----:B------:R-:W-:Y:S01]  /*0ed0*/  IABS R55, R100 ;  /* 0x0000006400377213 */ /* 0x000fe20000000000 */
[----:B------:R-:W-:Y:S01]  /*0ee0*/  IMAD.SHL.U32 R161, R161, 0x20, RZ ;  /* 0x00000020a1a17824 */ /* 0x000fe200078e00ff */
[----:B------:R-:W-:Y:S02]  /*0ef0*/  IABS R31, R250 ;  /* 0x000000fa001f7213 */ /* 0x000fe40000000000 */
[----:B------:R-:W-:Y:S01]  /*0f00*/  IABS R61, R92 ;  /* 0x0000005c003d7213 */ /* 0x000fe20000000000 */
[----:B-1----:R-:W-:Y:S01]  /*0f10*/  VIADD R4, R3, 0xffffffe ;  /* 0x0ffffffe03047836 */ /* 0x002fe20000000000 */
[----:B------:R-:W-:-:S02]  /*0f20*/  IABS R37, R124 ;  /* 0x0000007c00257213 */ /* 0x000fc40000000000 */
[----:B------:R-:W-:Y:S01]  /*0f30*/  IABS R65, R88 ;  /* 0x0000005800417213 */ /* 0x000fe20000000000 */
[----:B------:R1:W2:Y:S01]  /*0f40*/  F2I.FTZ.U32.TRUNC.NTZ R5, R4 ;  /* 0x0000000400057305 */ /* 0x0002a2000021f000 */
[----:B------:R-:W-:Y:S02]  /*0f50*/  IABS R43, R116 ;  /* 0x00000074002b7213 */ /* 0x000fe40000000000 */
[----:B------:R-:W-:Y:S01]  /*0f60*/  IABS R71, R82 ;  /* 0x0000005200477213 */ /* 0x000fe20000000000 */
[----:B---3--:R-:W-:Y:S01]  /*0f70*/  VIADD R6, R8, 0xffffffe ;  /* 0x0ffffffe08067836 */ /* 0x008fe20000000000 */
[----:B------:R-:W-:Y:S02]  /*0f80*/  IABS R8, R237 ;  /* 0x000000ed00087213 */ /* 0x000fe40000000000 */
[----:B------:R-:W-:Y:S01]  /*0f90*/  IABS R49, R106 ;  /* 0x0000006a00317213 */ /* 0x000fe20000000000 */
[----:B------:R3:W4:Y:S01]  /*0fa0*/  F2I.FTZ.U32.TRUNC.NTZ R7, R6 ;  /* 0x0000000600077305 */ /* 0x000722000021f000 */
[----:B-1----:R-:W-:Y:S01]  /*0fb0*/  IMAD.MOV.U32 R4, RZ, RZ, RZ ;  /* 0x000000ffff047224 */ /* 0x002fe200078e00ff */
[----:B------:R-:W-:-:S02]  /*0fc0*/  IABS R75, R78 ;  /* 0x0000004e004b7213 */ /* 0x000fc40000000000 */
[----:B------:R-:W-:Y:S02]  /*0fd0*/  IABS R53, R102 ;  /* 0x0000006600357213 */ /* 0x000fe40000000000 */
[----:B------:R-:W-:Y:S01]  /*0fe0*/  IABS R59, R94 ;  /* 0x0000005e003b7213 */ /* 0x000fe20000000000 */
[--C-:B--2---:R-:W-:Y:S01]  /*0ff0*/  IMAD.MOV R9, RZ, RZ, -R5.reuse ;  /* 0x000000ffff097224 */ /* 0x104fe200078e0a05 */
[----:B------:R-:W-:Y:S01]  /*1000*/  IABS R81, R72 ;  /* 0x0000004800517213 */ /* 0x000fe20000000000 */
[----:B---3--:R-:W-:Y:S01]  /*1010*/  IMAD.MOV.U32 R6, RZ, RZ, RZ ;  /* 0x000000ffff067224 */ /* 0x008fe200078e00ff */
[----:B------:R-:W-:Y:S01]  /*1020*/  IABS R63, R90 ;  /* 0x0000005a003f7213 */ /* 0x000fe20000000000 */
[----:B------:R-:W-:Y:S01]  /*1030*/  IMAD R9, R9, R2, RZ ;  /* 0x0000000209097224 */ /* 0x000fe200078e02ff */
[----:B------:R-:W-:Y:S02]  /*1040*/  IABS R85, R68 ;  /* 0x0000004400557213 */ /* 0x000fe40000000000 */
[----:B------:R-:W-:Y:S01]  /*1050*/  IABS R69, R84 ;  /* 0x0000005400457213 */ /* 0x000fe20000000000 */
[----:B------:R-:W-:Y:S01]  /*1060*/  IMAD.HI.U32 R3, R5, R9, R4 ;  /* 0x0000000905037227 */ /* 0x000fe200078e0004 */
[----:B------:R-:W-:-:S02]  /*1070*/  IABS R91, R62 ;  /* 0x0000003e005b7213 */ /* 0x000fc40000000000 */
[----:B------:R-:W-:Y:S01]  /*1080*/  IABS R73, R80 ;  /* 0x0000005000497213 */ /* 0x000fe20000000000 */
[----:B----4-:R-:W-:Y:S01]  /*1090*/  IMAD.MOV R13, RZ, RZ, -R7 ;  /* 0x000000ffff0d7224 */ /* 0x010fe200078e0a07 */
[----:B------:R-:W-:Y:S01]  /*10a0*/  IABS R79, R74 ;  /* 0x0000004a004f7213 */ /* 0x000fe20000000000 */
[----:B------:R-:W-:Y:S01]  /*10b0*/  IMAD.HI.U32 R4, R3, R8, RZ ;  /* 0x0000000803047227 */ /* 0x000fe200078e00ff */
[----:B------:R-:W-:Y:S02]  /*10c0*/  IABS R95, R58 ;  /* 0x0000003a005f7213 */ /* 0x000fe40000000000 */
[----:B------:R-:W-:Y:S01]  /*10d0*/  IABS R83, R70 ;  /* 0x0000004600537213 */ /* 0x000fe20000000000 */
[----:B------:R-:W-:Y:S01]  /*10e0*/  IMAD R13, R13, R0, RZ ;  /* 0x000000000d0d7224 */ /* 0x000fe200078e02ff */
[----:B------:R-:W-:Y:S01]  /*10f0*/  IABS R103, R52 ;  /* 0x0000003400677213 */ /* 0x000fe20000000000 */
[----:B------:R-:W-:Y:S01]  /*1100*/  IMAD.MOV R9, RZ, RZ, -R4 ;  /* 0x000000ffff097224 */ /* 0x000fe200078e0a04 */
[----:B------:R-:W-:Y:S01]  /*1110*/  IABS R89, R64 ;  /* 0x0000004000597213 */ /* 0x000fe20000000000 */
[----:B------:R-:W-:Y:S01]  /*1120*/  IMAD.HI.U32 R5, R3, R10, RZ ;  /* 0x0000000a03057227 */ /* 0x000fe200078e00ff */
[----:B------:R-:W-:-:S02]  /*1130*/  IABS R107, R48 ;  /* 0x00000030006b7213 */ /* 0x000fc40000000000 */
[----:B------:R-:W-:Y:S01]  /*1140*/  IABS R93, R60 ;  /* 0x0000003c005d7213 */ /* 0x000fe20000000000 */
[----:B------:R-:W-:Y:S01]  /*1150*/  IMAD.HI.U32 R4, R7, R13, R6 ;  /* 0x0000000d07047227 */ /* 0x000fe200078e0006 */
[----:B------:R-:W-:Y:S02]  /*1160*/  IABS R13, R241 ;  /* 0x000000f1000d7213 */ /* 0x000fe40000000000 */
[----:B------:R-:W-:Y:S01]  /*1170*/  IABS R101, R54 ;  /* 0x0000003600657213 */ /* 0x000fe20000000000 */
[----:B------:R-:W-:Y:S01]  /*1180*/  IMAD.MOV R7, RZ, RZ, -R5 ;  /* 0x000000ffff077224 */ /* 0x000fe200078e0a05 */
[----:B------:R-:W-:Y:S01]  /*1190*/  IABS R113, R42 ;  /* 0x0000002a00717213 */ /* 0x000fe20000000000 */
[----:B------:R-:W-:Y:S01]  /*11a0*/  IMAD R5, R2, R9, R8 ;  /* 0x0000000902057224 */ /* 0x000fe200078e0208 */
[----:B------:R-:W-:Y:S01]  /*11b0*/  IABS R105, R50 ;  /* 0x0000003200697213 */ /* 0x000fe20000000000 */
[----:B------:R-:W-:Y:S01]  /*11c0*/  IMAD.HI.U32 R8, R3, R13, RZ ;  /* 0x0000000d03087227 */ /* 0x000fe200078e00ff */
[----:B------:R-:W-:-:S02]  /*11d0*/  IABS R117, R38 ;  /* 0x0000002600757213 */ /* 0x000fc40000000000 */
[----:B------:R-:W-:Y:S01]  /*11e0*/  IABS R111, R44 ;  /* 0x0000002c006f7213 */ /* 0x000fe20000000000 */
[----:B------:R-:W-:Y:S01]  /*11f0*/  IMAD.MOV R8, RZ, RZ, -R8 ;  /* 0x000000ffff087224 */ /* 0x000fe200078e0a08 */
[----:B------:R-:W-:Y:S01]  /*1200*/  IABS R123, R32 ;  /* 0x00000020007b7213 */ /* 0x000fe20000000000 */
[C---:B------:R-:W-:Y:S01]  /*1210*/  IMAD.HI.U32 R6, R3.reuse, R11, RZ ;  /* 0x0000000b03067227 */ /* 0x040fe200078e00ff */
[----:B------:R-:W-:Y:S02]  /*1220*/  IABS R115, R40 ;  /* 0x0000002800737213 */ /* 0x000fe40000000000 */
[----:B------:R-:W-:Y:S01]  /*1230*/  IABS R135, R160 ;  /* 0x000000a000877213 */ /* 0x000fe20000000000 */
[C---:B------:R-:W-:Y:S01]  /*1240*/  IMAD R13, R2.reuse, R8, R13 ;  /* 0x00000008020d7224 */ /* 0x040fe200078e020d */
[----:B------:R-:W-:Y:S01]  /*1250*/  IABS R15, R242 ;  /* 0x000000f2000f7213 */ /* 0x000fe20000000000 */
[----:B------:R-:W-:Y:S01]  /*1260*/  IMAD.HI.U32 R8, R3, R19, RZ ;  /* 0x0000001303087227 */ /* 0x000fe200078e00ff */
[----:B------:R-:W-:-:S02]  /*1270*/  ISETP.GT.U32.AND P2, PT, R2, R5, PT ;  /* 0x000000050200720c */ /* 0x000fc40003f44070 */
[C---:B------:R-:W-:Y:S01]  /*1280*/  ISETP.GT.U32.AND P0, PT, R2.reuse, R13, PT ;  /* 0x0000000d0200720c */ /* 0x040fe20003f04070 */
[----:B------:R-:W-:Y:S01]  /*1290*/  IMAD.MOV R8, RZ, RZ, -R8 ;  /* 0x000000ffff087224 */ /* 0x000fe200078e0a08 */
[----:B------:R-:W-:Y:S01]  /*12a0*/  IABS R25, R247 ;  /* 0x000000f700197213 */ /* 0x000fe20000000000 */
[----:B------:R-:W-:Y:S01]  /*12b0*/  IMAD.MOV R6, RZ, RZ, -R6 ;  /* 0x000000ffff067224 */ /* 0x000fe200078e0a06 */
[----:B------:R-:W-:Y:S01]  /*12c0*/  IABS R35, R252 ;  /* 0x000000fc00237213 */ /* 0x000fe20000000000 */
[C---:B------:R-:W-:Y:S01]  /*12d0*/  IMAD R19, R2.reuse, R8, R19 ;  /* 0x0000000802137224 */ /* 0x040fe200078e0213 */
[----:B------:R-:W-:Y:S01]  /*12e0*/  IABS R47, R108 ;  /* 0x0000006c002f7213 */ /* 0x000fe20000000000 */
[C---:B------:R-:W-:Y:S01]  /*12f0*/  IMAD.HI.U32 R8, R3.reuse, R23, RZ ;  /* 0x0000001703087227 */ /* 0x040fe200078e00ff */
[----:B------:R-:W-:Y:S02]  /*1300*/  IABS R57, R98 ;  /* 0x0000006200397213 */ /* 0x000fe40000000000 */
[----:B------:R-:W-:Y:S01]  /*1310*/  IABS R67, R86 ;  /* 0x0000005600437213 */ /* 0x000fe20000000000 */
[----:B------:R-:W-:Y:S01]  /*1320*/  IMAD.MOV R8, RZ, RZ, -R8 ;  /* 0x000000ffff087224 */ /* 0x000fe200078e0a08 */
[----:B------:R-:W-:Y:S01]  /*1330*/  IABS R77, R76 ;  /* 0x0000004c004d7213 */ /* 0x000fe20000000000 */
[C---:B------:R-:W-:Y:S01]  /*1340*/  IMAD R9, R2.reuse, R6, R11 ;  /* 0x0000000602097224 */ /* 0x040fe200078e020b */
[----:B------:R-:W-:Y:S01]  /*1350*/  IABS R87, R66 ;  /* 0x0000004200577213 */ /* 0x000fe20000000000 */
[C---:B------:R-:W-:Y:S01]  /*1360*/  IMAD R23, R2.reuse, R8, R23 ;  /* 0x0000000802177224 */ /* 0x040fe200078e0217 */
[----:B------:R-:W-:Y:S01]  /*1370*/  IABS R99, R56 ;  /* 0x0000003800637213 */ /* 0x000fe20000000000 */
[----:B------:R-:W-:Y:S01]  /*1380*/  IMAD.HI.U32 R8, R3, R29, RZ ;  /* 0x0000001d03087227 */ /* 0x000fe200078e00ff */
[----:B------:R-:W-:-:S02]  /*1390*/  ISETP.GT.U32.AND P5, PT, R2, R9, PT ;  /* 0x000000090200720c */ /* 0x000fc40003fa4070 */
[----:B------:R-:W-:Y:S01]  /*13a0*/  IABS R109, R46 ;  /* 0x0000002e006d7213 */ /* 0x000fe20000000000 */
[----:B------:R-:W-:Y:S01]  /*13b0*/  IMAD.MOV R8, RZ, RZ, -R8 ;  /* 0x000000ffff087224 */ /* 0x000fe200078e0a08 */
[----:B------:R-:W-:Y:S01]  /*13c0*/  IABS R121, R34 ;  /* 0x0000002200797213 */ /* 0x000fe20000000000 */
[C---:B------:R-:W-:Y:S01]  /*13d0*/  IMAD.HI.U32 R6, R3.reuse, R12, RZ ;  /* 0x0000000c03067227 */ /* 0x040fe200078e00ff */
[----:B------:R-:W-:Y:S02]  /*13e0*/  IABS R119, R36 ;  /* 0x0000002400777213 */ /* 0x000fe40000000000 */
        /* <DEDUP_REMOVED lines=8> */
[----:B------:R-:W-:Y:S01]  /*1470*/  IMAD.MOV R11, RZ, RZ, -R6 ;  /* 0x000000ffff0b7224 */ /* 0x000fe200078e0a06 */
[----:B------:R-:W-:Y:S01]  /*1480*/  SHF.R.S32.HI R163, RZ, 0x1f, R164 ;  /* 0x0000001fffa37819 */ /* 0x000fe200000114a4 */
[----:B------:R-:W-:Y:S02]  /*1490*/  IMAD R33, R2, R8, R33 ;  /* 0x0000000802217224 */ /* 0x000fe400078e0221 */
[----:B------:R-:W-:Y:S01]  /*14a0*/  IMAD.HI.U32 R8, R3, R39, RZ ;  /* 0x0000002703087227 */ /* 0x000fe200078e00ff */
[----:B------:R-:W-:-:S03]  /*14b0*/  SHF.L.U64.HI R163, R164, 0x1, R163 ;  /* 0x00000001a4a37819 */ /* 0x000fc600000102a3 */
[----:B------:R-:W-:Y:S02]  /*14c0*/  IMAD.MOV R8, RZ, RZ, -R8 ;  /* 0x000000ffff087224 */ /* 0x000fe400078e0a08 */
[----:B------:R-:W-:-:S04]  /*14d0*/  IMAD.HI.U32 R6, R3, R17, RZ ;  /* 0x0000001103067227 */ /* 0x000fc800078e00ff */
[----:B------:R-:W-:Y:S02]  /*14e0*/  IMAD R39, R2, R8, R39 ;  /* 0x0000000802277224 */ /* 0x000fe400078e0227 */
[----:B------:R-:W-:-:S04]  /*14f0*/  IMAD.HI.U32 R8, R3, R45, RZ ;  /* 0x0000002d03087227 */ /* 0x000fc800078e00ff */
[----:B------:R-:W-:Y:S02]  /*1500*/  IMAD.MOV R8, RZ, RZ, -R8 ;  /* 0x000000ffff087224 */ /* 0x000fe400078e0a08 */
[----:B------:R-:W-:Y:S02]  /*1510*/  IMAD.MOV R6, RZ, RZ, -R6 ;  /* 0x000000ffff067224 */ /* 0x000fe400078e0a06 */
[----:B------:R-:W-:Y:S02]  /*1520*/  IMAD R45, R2, R8, R45 ;  /* 0x00000008022d7224 */ /* 0x000fe400078e022d */
[----:B------:R-:W-:-:S04]  /*1530*/  IMAD.HI.U32 R8, R3, R51, RZ ;  /* 0x0000003303087227 */ /* 0x000fc800078e00ff */
[----:B------:R-:W-:Y:S02]  /*1540*/  IMAD R17, R2, R6, R17 ;  /* 0x0000000602117224 */ /* 0x000fe400078e0211 */
[----:B------:R-:W-:-:S04]  /*1550*/  IMAD.HI.U32 R6, R3, R21, RZ ;  /* 0x0000001503067227 */ /* 0x000fc800078e00ff */
[----:B------:R-:W-:Y:S02]  /*1560*/  IMAD.MOV R8, RZ, RZ, -R8 ;  /* 0x000000ffff087224 */ /* 0x000fe400078e0a08 */
[C---:B------:R-:W-:Y:S02]  /*1570*/  IMAD R11, R2.reuse, R11, R12 ;  /* 0x0000000b020b7224 */ /* 0x040fe400078e020c */
[----:B------:R-:W-:Y:S02]  /*1580*/  IMAD.MOV R12, RZ, RZ, -R6 ;  /* 0x000000ffff0c7224 */ /* 0x000fe400078e0a06 */
[C---:B------:R-:W-:Y:S01]  /*1590*/  IMAD R51, R2.reuse, R8, R51 ;  /* 0x0000000802337224 */ /* 0x040fe200078e0233 */
[----:B------:R-:W-:Y:S01]  /*15a0*/  ISETP.GT.U32.AND P4, PT, R2, R11, PT ;  /* 0x0000000b0200720c */ /* 0x000fe20003f84070 */
[----:B------:R-:W-:-:S04]  /*15b0*/  IMAD.HI.U32 R6, R3, R27, RZ ;  /* 0x0000001b03067227 */ /* 0x000fc800078e00ff */
[----:B------:R-:W-:-:S04]  /*15c0*/  IMAD.HI.U32 R8, R3, R55, RZ ;  /* 0x0000003703087227 */ /* 0x000fc800078e00ff */
[----:B------:R-:W-:Y:S02]  /*15d0*/  IMAD.MOV R6, RZ, RZ, -R6 ;  /* 0x000000ffff067224 */ /* 0x000fe400078e0a06 */
[----:B------:R-:W-:Y:S02]  /*15e0*/  IMAD.MOV R8, RZ, RZ, -R8 ;  /* 0x000000ffff087224 */ /* 0x000fe400078e0a08 */
[C---:B------:R-:W-:Y:S02]  /*15f0*/  IMAD R27, R2.reuse, R6, R27 ;  /* 0x00000006021b7224 */ /* 0x040fe400078e021b */
[----:B------:R-:W-:Y:S02]  /*1600*/  IMAD R55, R2, R8, R55 ;  /* 0x0000000802377224 */ /* 0x000fe400078e0237 */
[----:B------:R-:W-:-:S04]  /*1610*/  IMAD.HI.U32 R6, R3, R31, RZ ;  /* 0x0000001f03067227 */ /* 0x000fc800078e00ff */
[----:B------:R-:W-:-:S04]  /*1620*/  IMAD.HI.U32 R8, R3, R61, RZ ;  /* 0x0000003d03087227 */ /* 0x000fc800078e00ff */
[----:B------:R-:W-:Y:S02]  /*1630*/  IMAD R21, R2, R12, R21 ;  /* 0x0000000c02157224 */ /* 0x000fe400078e0215 */
[----:B------:R-:W-:Y:S02]  /*1640*/  IMAD.MOV R12, RZ, RZ, -R6 ;  /* 0x000000ffff0c7224 */ /* 0x000fe400078e0a06 */
[----:B------:R-:W-:Y:S02]  /*1650*/  IMAD.MOV R8, RZ, RZ, -R8 ;  /* 0x000000ffff087224 */ /* 0x000fe400078e0a08 */
[----:B------:R-:W-:-:S04]  /*1660*/  IMAD.HI.U32 R6, R3, R37, RZ ;  /* 0x0000002503067227 */ /* 0x000fc800078e00ff */
[----:B------:R-:W-:Y:S02]  /*1670*/  IMAD R61, R2, R8, R61 ;  /* 0x00000008023d7224 */ /* 0x000fe400078e023d */
[----:B------:R-:W-:Y:S02]  /*1680*/  IMAD.MOV R6, RZ, RZ, -R6 ;  /* 0x000000ffff067224 */ /* 0x000fe400078e0a06 */
[----:B------:R-:W-:-:S04]  /*1690*/  IMAD.HI.U32 R8, R3, R65, RZ ;  /* 0x0000004103087227 */ /* 0x000fc800078e00ff */
[----:B------:R-:W-:Y:S02]  /*16a0*/  IMAD R37, R2, R6, R37 ;  /* 0x0000000602257224 */ /* 0x000fe400078e0225 */
[----:B------:R-:W-:Y:S02]  /*16b0*/  IMAD.MOV R8, RZ, RZ, -R8 ;  /* 0x000000ffff087224 */ /* 0x000fe400078e0a08 */
[----:B------:R-:W-:-:S04]  /*16c0*/  IMAD.HI.U32 R6, R3, R43, RZ ;  /* 0x0000002b03067227 */ /* 0x000fc800078e00ff */
[C---:B------:R-:W-:Y:S02]  /*16d0*/  IMAD R31, R2.reuse, R12, R31 ;  /* 0x0000000c021f7224 */ /* 0x040fe400078e021f */
[----:B------:R-:W-:Y:S02]  /*16e0*/  IMAD R65, R2, R8, R65 ;  /* 0x0000000802417224 */ /* 0x000fe400078e0241 */
[----:B------:R-:W-:Y:S02]  /*16f0*/  IMAD.MOV R12, RZ, RZ, -R6 ;  /* 0x000000ffff0c7224 */ /* 0x000fe400078e0a06 */
        /* <DEDUP_REMOVED lines=18> */
[C---:B------:R-:W-:Y:S02]  /*1820*/  IMAD R81, R2.reuse, R8, R81 ;  /* 0x0000000802517224 */ /* 0x040fe400078e0251 */
[----:B------:R-:W-:Y:S02]  /*1830*/  IMAD R53, R2, R12, R53 ;  /* 0x0000000c02357224 */ /* 0x000fe400078e0235 */
[----:B------:R-:W-:-:S04]  /*1840*/  IMAD.HI.U32 R8, R3, R85, RZ ;  /* 0x0000005503087227 */ /* 0x000fc800078e00ff */
[----:B------:R-:W-:Y:S02]  /*1850*/  IMAD.MOV R12, RZ, RZ, -R6 ;  /* 0x000000ffff0c7224 */ /* 0x000fe400078e0a06 */
        /* <DEDUP_REMOVED lines=8> */
[----:B------:R-:W-:Y:S02]  /*18e0*/  IMAD R63, R2, R12, R63 ;  /* 0x0000000c023f7224 */ /* 0x000fe400078e023f */
        /* <DEDUP_REMOVED lines=10> */
[----:B------:R-:W-:Y:S02]  /*1990*/  IMAD R73, R2, R12, R73 ;  /* 0x0000000c02497224 */ /* 0x000fe400078e0249 */
        /* <DEDUP_REMOVED lines=32> */
[----:B------:R-:W-:Y:S02]  /*1ba0*/  IMAD R123, R2, R8, R123 ;  /* 0x00000008027b7224 */ /* 0x000fe400078e027b */
[----:B------:R-:W-:-:S04]  /*1bb0*/  IMAD.HI.U32 R8, R3, R135, RZ ;  /* 0x0000008703087227 */ /* 0x000fc800078e00ff */
[C---:B------:R-:W-:Y:S02]  /*1bc0*/  IMAD R115, R2.reuse, R12, R115 ;  /* 0x0000000c02737224 */ /* 0x040fe400078e0273 */
[----:B------:R-:W-:Y:S02]  /*1bd0*/  IMAD.MOV R12, RZ, RZ, -R8 ;  /* 0x000000ffff0c7224 */ /* 0x000fe400078e0a08 */
[C---:B------:R-:W-:Y:S02]  /*1be0*/  IMAD R7, R2.reuse, R7, R10 ;  /* 0x0000000702077224 */ /* 0x040fe400078e020a */
[C---:B------:R-:W-:Y:S02]  /*1bf0*/  IMAD R135, R2.reuse, R12, R135 ;  /* 0x0000000c02877224 */ /* 0x040fe400078e0287 */
[----:B------:R-:W-:Y:S01]  /*1c00*/  IMAD.HI.U32 R10, R3, R15, RZ ;  /* 0x0000000f030a7227 */ /* 0x000fe200078e00ff */
[C---:B------:R-:W-:Y:S02]  /*1c10*/  ISETP.GT.U32.AND P3, PT, R2.reuse, R7, PT ;  /* 0x000000070200720c */ /* 0x040fe40003f64070 */
[----:B------:R-:W-:Y:S01]  /*1c20*/  ISETP.GT.U32.AND P1, PT, R2, R135, PT ;  /* 0x000000870200720c */ /* 0x000fe20003f24070 */
[----:B------:R-:W-:-:S02]  /*1c30*/  IMAD.MOV R10, RZ, RZ, -R10 ;  /* 0x000000ffff0a7224 */ /* 0x000fc400078e0a0a */
[----:B------:R-:W-:Y:S01]  /*1c40*/  @!P2 IMAD.IADD R5, R5, 0x1, -R2 ;  /* 0x000000010505a824 */ /* 0x000fe200078e0a02 */
[C---:B------:R-:W-:Y:S01]  /*1c50*/  ISETP.GT.U32.AND P2, PT, R2.reuse, R19, PT ;  /* 0x000000130200720c */ /* 0x040fe20003f44070 */
[----:B------:R-:W-:Y:S02]  /*1c60*/  IMAD R15, R2, R10, R15 ;  /* 0x0000000a020f7224 */ /* 0x000fe400078e020f */
[----:B------:R-:W-:-:S03]  /*1c70*/  IMAD.HI.U32 R10, R3, R25, RZ ;  /* 0x00000019030a7227 */ /* 0x000fc600078e00ff */
[C---:B------:R-:W-:Y:S01]  /*1c80*/  ISETP.GT.U32.AND P6, PT, R2.reuse, R15, PT ;  /* 0x0000000f0200720c */ /* 0x040fe20003fc4070 */
[--C-:B------:R-:W-:Y:S01]  /*1c90*/  @!P3 IMAD.IADD R7, R7, 0x1, -R2.reuse ;  /* 0x000000010707b824 */ /* 0x100fe200078e0a02 */
[C---:B------:R-:W-:Y:S01]  /*1ca0*/  ISETP.GT.U32.AND P3, PT, R2.reuse, R21, PT ;  /* 0x000000150200720c */ /* 0x040fe20003f64070 */
[--C-:B------:R-:W-:Y:S01]  /*1cb0*/  @!P1 IMAD.IADD R135, R135, 0x1, -R2.reuse ;  /* 0x0000000187879824 */ /* 0x100fe200078e0a02 */
[C---:B------:R-:W-:Y:S01]  /*1cc0*/  ISETP.GT.U32.AND P1, PT, R2.reuse, R17, PT ;  /* 0x000000110200720c */ /* 0x040fe20003f24070 */
[--C-:B------:R-:W-:Y:S01]  /*1cd0*/  @!P5 IMAD.IADD R9, R9, 0x1, -R2.reuse ;  /* 0x000000010909d824 */ /* 0x100fe200078e0a02 */
[C---:B------:R-:W-:Y:S01]  /*1ce0*/  ISETP.GT.U32.AND P5, PT, R2.reuse, R23, PT ;  /* 0x000000170200720c */ /* 0x040fe20003fa4070 */
[----:B------:R-:W-:Y:S01]  /*1cf0*/  @!P0 IMAD.IADD R13, R13, 0x1, -R2 ;  /* 0x000000010d0d8824 */ /* 0x000fe200078e0a02 */
[----:B------:R-:W-:Y:S01]  /*1d00*/  ISETP.GT.U32.AND P0, PT, R2, R27, PT ;  /* 0x0000001b0200720c */ /* 0x000fe20003f04070 */
[----:B------:R-:W-:Y:S02]  /*1d10*/  IMAD.MOV R10, RZ, RZ, -R10 ;  /* 0x000000ffff0a7224 */ /* 0x000fe400078e0a0a */
[----:B------:R-:W-:-:S02]  /*1d20*/  @!P4 IMAD.IADD R11, R11, 0x1, -R2 ;  /* 0x000000010b0bc824 */ /* 0x000fc400078e0a02 */
[C---:B------:R-:W-:Y:S02]  /*1d30*/  IMAD R25, R2.reuse, R10, R25 ;  /* 0x0000000a02197224 */ /* 0x040fe400078e0219 */
[--C-:B------:R-:W-:Y:S01]  /*1d40*/  @!P6 IMAD.IADD R15, R15, 0x1, -R2.reuse ;  /* 0x000000010f0fe824 */ /* 0x100fe200078e0a02 */
[C---:B------:R-:W-:Y:S01]  /*1d50*/  ISETP.GT.U32.AND P6, PT, R2.reuse, R135, PT ;  /* 0x000000870200720c */ /* 0x040fe20003fc4070 */
        /* <DEDUP_REMOVED lines=9> */
[C---:B------:R-:W-:Y:S01]  /*1df0*/  ISETP.GT.U32.AND P5, PT, R2.reuse, R11, PT ;  /* 0x0000000b0200720c */ /* 0x040fe20003fa4070 */
[----:B------:R-:W-:Y:S01]  /*1e00*/  IMAD.HI.U32 R10, R3, R35, RZ ;  /* 0x00000023030a7227 */ /* 0x000fe200078e00ff */
[----:B------:R-:W-:-:S03]  /*1e10*/  ISETP.GT.U32.AND P0, PT, R2, R15, PT ;  /* 0x0000000f0200720c */ /* 0x000fc60003f04070 */
[--C-:B------:R-:W-:Y:S01]  /*1e20*/  @!P1 IMAD.IADD R5, R5, 0x1, -R2.reuse ;  /* 0x0000000105059824 */ /* 0x100fe200078e0a02 */
[C---:B------:R-:W-:Y:S01]  /*1e30*/  ISETP.GT.U32.AND P1, PT, R2.reuse, R17, PT ;  /* 0x000000110200720c */ /* 0x040fe20003f24070 */
[--C-:B------:R-:W-:Y:S01]  /*1e40*/  @!P4 IMAD.IADD R25, R25, 0x1, -R2.reuse ;  /* 0x000000011919c824 */ /* 0x100fe200078e0a02 */
[C---:B------:R-:W-:Y:S01]  /*1e50*/  ISETP.GT.U32.AND P4, PT, R2.reuse, R13, PT ;  /* 0x0000000d0200720c */ /* 0x040fe20003f84070 */
[----:B------:R-:W-:Y:S01]  /*1e60*/  @!P2 IMAD.IADD R7, R7, 0x1, -R2 ;  /* 0x000000010707a824 */ /* 0x000fe200078e0a02 */
[C---:B------:R-:W-:Y:S01]  /*1e70*/  ISETP.GT.U32.AND P2, PT, R2.reuse, R19, PT ;  /* 0x000000130200720c */ /* 0x040fe20003f44070 */
[----:B------:R-:W-:Y:S02]  /*1e80*/  IMAD.MOV R10, RZ, RZ, -R10 ;  /* 0x000000ffff0a7224 */ /* 0x000fe400078e0a0a */
        /* <DEDUP_REMOVED lines=8> */
[----:B------:R-:W-:-:S02]  /*1f10*/  IMAD R35, R2, R10, R35 ;  /* 0x0000000a02237224 */ /* 0x000fc400078e0223 */
[----:B------:R-:W-:-:S04]  /*1f20*/  IMAD.HI.U32 R10, R3, R47, RZ ;  /* 0x0000002f030a7227 */ /* 0x000fc800078e00ff */
[----:B------:R-:W-:Y:S02]  /*1f30*/  IMAD.MOV R10, RZ, RZ, -R10 ;  /* 0x000000ffff0a7224 */ /* 0x000fe400078e0a0a */
[--C-:B------:R-:W-:Y:S01]  /*1f40*/  @!P4 IMAD.IADD R13, R13, 0x1, -R2.reuse ;  /* 0x000000010d0dc824 */ /* 0x100fe200078e0a02 */
[C---:B------:R-:W-:Y:S01]  /*1f50*/  ISETP.GT.U32.AND P4, PT, R2.reuse, R25, PT ;  /* 0x000000190200720c */ /* 0x040fe20003f84070 */
        /* <DEDUP_REMOVED lines=39> */
[----:B------:R-:W-:-:S04]  /*21d0*/  IMAD.HI.U32 R10, R3, R57, RZ ;  /* 0x00000039030a7227 */ /* 0x000fc800078e00ff */
        /* <DEDUP_REMOVED lines=21> */
[----:B------:R-:W-:Y:S01]  /*2330*/  @!P2 IMAD.IADD R49, R49, 0x1, -R2 ;  /* 0x000000013131a824 */ /* 0x000fe200078e0a02 */
[----:B------:R-:W-:Y:S01]  /*2340*/  ISETP.GT.U32.AND P2, PT, R2, R63, PT ;  /* 0x0000003f0200720c */ /* 0x000fe20003f44070 */
[----:B------:R-:W-:-:S04]  /*2350*/  IMAD.HI.U32 R10, R3, R77, RZ ;  /* 0x0000004d030a7227 */ /* 0x000fc800078e00ff */
        /* <DEDUP_REMOVED lines=10> */
[----:B------:R-:W-:-:S02]  /*2400*/  IMAD.MOV R10, RZ, RZ, -R10 ;  /* 0x000000ffff0a7224 */ /* 0x000fc400078e0a0a */
[--C-:B------:R-:W-:Y:S01]  /*2410*/  @!P6 IMAD.IADD R55, R55, 0x1, -R2.reuse ;  /* 0x000000013737e824 */ /* 0x100fe200078e0a02 */
[C---:B------:R-:W-:Y:S01]  /*2420*/  ISETP.GT.U32.AND P6, PT, R2.reuse, R69, PT ;  /* 0x000000450200720c */ /* 0x040fe20003fc4070 */
[C---:B------:R-:W-:Y:S02]  /*2430*/  IMAD R77, R2.reuse, R10, R77 ;  /* 0x0000000a024d7224 */ /* 0x040fe400078e024d */
[--C-:B------:R-:W-:Y:S02]  /*2440*/  @!P2 IMAD.IADD R63, R63, 0x1, -R2.reuse ;  /* 0x000000013f3fa824 */ /* 0x100fe400078e0a02 */
        /* <DEDUP_REMOVED lines=93> */
[----:B------:R-:W-:Y:S02]  /*2a20*/  IMAD.MOV R10, RZ, RZ, -R10 ;  /* 0x000000ffff0a7224 */ /* 0x000fe400078e0a0a */
[----:B------:R-:W-:Y:S02]  /*2a30*/  IMAD R121, R2, R6, R121 ;  /* 0x0000000602797224 */ /* 0x000fe400078e0279 */
[----:B------:R-:W-:-:S04]  /*2a40*/  IMAD.HI.U32 R6, R3, R125, RZ ;  /* 0x0000007d03067227 */ /* 0x000fc800078e00ff */
[----:B------:R-:W-:-:S04]  /*2a50*/  IMAD.HI.U32 R8, R3, R127, RZ ;  /* 0x0000007f03087227 */ /* 0x000fc800078e00ff */
[C---:B------:R-:W-:Y:S02]  /*2a60*/  IMAD R119, R2.reuse, R10, R119 ;  /* 0x0000000a02777224 */ /* 0x040fe400078e0277 */
[----:B------:R-:W-:Y:S02]  /*2a70*/  IMAD.MOV R10, RZ, RZ, -R6 ;  /* 0x000000ffff0a7224 */ /* 0x000fe400078e0a06 */
[----:B------:R-:W-:Y:S02]  /*2a80*/  IMAD.MOV R12, RZ, RZ, -R8 ;  /* 0x000000ffff0c7224 */ /* 0x000fe400078e0a08 */
[----:B------:R-:W-:Y:S01]  /*2a90*/  @!P2 IMAD.IADD R93, R93, 0x1, -R2 ;  /* 0x000000015d5da824 */ /* 0x000fe200078e0a02 */
[----:B------:R-:W-:Y:S01]  /*2aa0*/  ISETP.GT.U32.AND P2, PT, R2, R107, PT ;  /* 0x0000006b0200720c */ /* 0x000fe20003f44070 */
[----:B------:R-:W-:-:S04]  /*2ab0*/  IMAD.HI.U32 R6, R3, R129, RZ ;  /* 0x0000008103067227 */ /* 0x000fc800078e00ff */
[----:B------:R-:W-:-:S04]  /*2ac0*/  IMAD.HI.U32 R8, R3, R131, RZ ;  /* 0x0000008303087227 */ /* 0x000fc800078e00ff */
        /* <DEDUP_REMOVED lines=12> */
[----:B------:R-:W-:Y:S02]  /*2b90*/  IMAD.MOV R6, RZ, RZ, -R6 ;  /* 0x000000ffff067224 */ /* 0x000fe400078e0a06 */
[----:B------:R-:W-:Y:S02]  /*2ba0*/  IMAD.MOV R8, RZ, RZ, -R8 ;  /* 0x000000ffff087224 */ /* 0x000fe400078e0a08 */
[C---:B------:R-:W-:Y:S01]  /*2bb0*/  IMAD R133, R2.reuse, R3, R133 ;  /* 0x0000000302857224 */ /* 0x040fe200078e0285 */
[----:B------:R-:W-:Y:S01]  /*2bc0*/  IABS R3, R236 ;  /* 0x000000ec00037213 */ /* 0x000fe20000000000 */
[C---:B------:R-:W-:Y:S02]  /*2bd0*/  IMAD R125, R2.reuse, R10, R125 ;  /* 0x0000000a027d7224 */ /* 0x040fe400078e027d */
[C---:B------:R-:W-:Y:S02]  /*2be0*/  IMAD R127, R2.reuse, R12, R127 ;  /* 0x0000000c027f7224 */ /* 0x040fe400078e027f */
[----:B------:R-:W-:-:S02]  /*2bf0*/  IMAD R129, R2, R6, R129 ;  /* 0x0000000602817224 */ /* 0x000fc400078e0281 */
[C---:B------:R-:W-:Y:S02]  /*2c00*/  IMAD R131, R2.reuse, R8, R131 ;  /* 0x0000000802837224 */ /* 0x040fe400078e0283 */
        /* <DEDUP_REMOVED lines=16> */
[----:B------:R-:W-:Y:S01]  /*2d10*/  @!P6 IMAD.IADD R109, R109, 0x1, -R2 ;  /* 0x000000016d6de824 */ /* 0x000fe200078e0a02 */
[----:B------:R-:W-:Y:S01]  /*2d20*/  ISETP.GT.U32.AND P6, PT, R2, R123, PT ;  /* 0x0000007b0200720c */ /* 0x000fe20003fc4070 */
[C---:B------:R-:W-:Y:S01]  /*2d30*/  IMAD R130, R0.reuse, R4, R3 ;  /* 0x0000000400827224 */ /* 0x040fe200078e0203 */
[----:B------:R-:W-:Y:S01]  /*2d40*/  SHF.R.S32.HI R3, RZ, 0x1f, R162 ;  /* 0x0000001fff037819 */ /* 0x000fe200000114a2 */
[--C-:B------:R-:W-:Y:S02]  /*2d50*/  @!P2 IMAD.IADD R121, R121, 0x1, -R2.reuse ;  /* 0x000000017979a824 */ /* 0x100fe400078e0a02 */
[--C-:B------:R-:W-:Y:S01]  /*2d60*/  @!P3 IMAD.IADD R125, R125, 0x1, -R2.reuse ;  /* 0x000000017d7db824 */ /* 0x100fe200078e0a02 */
[----:B------:R-:W-:Y:S01]  /*2d70*/  ISETP.GT.U32.AND P2, PT, R0, R130, PT ;  /* 0x000000820000720c */ /* 0x000fe20003f44070 */
        /* <DEDUP_REMOVED lines=10> */
[----:B------:R-:W-:Y:S01]  /*2e20*/  IMAD.SHL.U32 R164, R164, 0x2, RZ ;  /* 0x00000002a4a47824 */ /* 0x000fe200078e00ff */
[----:B------:R-:W-:Y:S01]  /*2e30*/  ISETP.GT.U32.AND P6, PT, R2, R111, PT ;  /* 0x0000006f0200720c */ /* 0x000fe20003fc4070 */
[----:B------:R-:W-:Y:S01]  /*2e40*/  @!P2 IMAD.IADD R130, R130, 0x1, -R0 ;  /* 0x000000018282a824 */ /* 0x000fe200078e0a00 */
        /* <DEDUP_REMOVED lines=8> */
[----:B------:R-:W-:Y:S01]  /*2ed0*/  ISETP.GT.U32.AND P0, PT, R2, R131, PT ;  /* 0x000000830200720c */ /* 0x000fe20003f04070 */
[--C-:B------:R-:W-:Y:S01]  /*2ee0*/  @!P1 IMAD.IADD R121, R121, 0x1, -R2.reuse ;  /* 0x0000000179799824 */ /* 0x100fe200078e0a02 */
[----:B------:R-:W-:Y:S01]  /*2ef0*/  ISETP.GT.U32.AND P1, PT, R0, R130, PT ;  /* 0x000000820000720c */ /* 0x000fe20003f24070 */
[--C-:B------:R-:W-:Y:S01]  /*2f00*/  @!P6 IMAD.IADD R111, R111, 0x1, -R2.reuse ;  /* 0x000000016f6fe824 */ /* 0x100fe200078e0a02 */
[----:B------:R-:W-:Y:S01]  /*2f10*/  ISETP.GT.U32.AND P6, PT, R2, R133, PT ;  /* 0x000000850200720c */ /* 0x000fe20003fc4070 */
[--C-:B------:R-:W-:Y:S01]  /*2f20*/  @!P2 IMAD.IADD R123, R123, 0x1, -R2.reuse ;  /* 0x000000017b7ba824 */ /* 0x100fe200078e0a02 */
[----:B------:R-:W-:Y:S01]  /*2f30*/  ISETP.GE.AND P2, PT, R237, RZ, PT ;  /* 0x000000ffed00720c */ /* 0x000fe20003f46270 */
[--C-:B------:R-:W-:Y:S01]  /*2f40*/  @!P3 IMAD.IADD R125, R125, 0x1, -R2.reuse ;  /* 0x000000017d7db824 */ /* 0x100fe200078e0a02 */
[----:B------:R-:W-:Y:S01]  /*2f50*/  ISETP.GE.AND P3, PT, R238, RZ, PT ;  /* 0x000000ffee00720c */ /* 0x000fe20003f66270 */
[--C-:B------:R-:W-:Y:S01]  /*2f60*/  @!P4 IMAD.IADD R127, R127, 0x1, -R2.reuse ;  /* 0x000000017f7fc824 */ /* 0x100fe200078e0a02 */
[----:B------:R-:W-:Y:S01]  /*2f70*/  ISETP.GE.AND P4, PT, R241, RZ, PT ;  /* 0x000000fff100720c */ /* 0x000fe20003f86270 */
[--C-:B------:R-:W-:Y:S01]  /*2f80*/  @!P5 IMAD.IADD R129, R129, 0x1, -R2.reuse ;  /* 0x000000018181d824 */ /* 0x100fe200078e0a02 */
[----:B------:R-:W-:Y:S01]  /*2f90*/  ISETP.GE.AND P5, PT, R240, RZ, PT ;  /* 0x000000fff000720c */ /* 0x000fe20003fa6270 */
[----:B------:R-:W-:Y:S01]  /*2fa0*/  @!P0 IMAD.IADD R131, R131, 0x1, -R2 ;  /* 0x0000000183838824 */ /* 0x000fe200078e0a02 */
[----:B------:R-:W-:Y:S01]  /*2fb0*/  ISETP.GE.AND P0, PT, R239, RZ, PT ;  /* 0x000000ffef00720c */ /* 0x000fe20003f06270 */
[----:B------:R-:W-:Y:S01]  /*2fc0*/  @!P1 IMAD.IADD R130, R130, 0x1, -R0 ;  /* 0x0000000182829824 */ /* 0x000fe200078e0a00 */
[----:B------:R-:W-:Y:S01]  /*2fd0*/  ISETP.GE.AND P1, PT, R242, RZ, PT ;  /* 0x000000fff200720c */ /* 0x000fe20003f26270 */
[----:B------:R-:W-:Y:S01]  /*2fe0*/  @!P6 IMAD.IADD R133, R133, 0x1, -R2 ;  /* 0x000000018585e824 */ /* 0x000fe200078e0a02 */
[----:B------:R-:W-:Y:S01]  /*2ff0*/  ISETP.GE.AND P6, PT, R236, RZ, PT ;  /* 0x000000ffec00720c */ /* 0x000fe20003fc6270 */
[----:B------:R-:W-:Y:S01]  /*3000*/  @!P2 IMAD.MOV R5, RZ, RZ, -R5 ;  /* 0x000000ffff05a224 */ /* 0x000fe200078e0a05 */
        /* <DEDUP_REMOVED lines=12> */
[----:B------:R-:W-:Y:S01]  /*30d0*/  LOP3.LUT R0, RZ, R97, RZ, 0x33, !PT ;  /* 0x00000061ff007212 */ /* 0x000fe200078e33ff */
        /* <DEDUP_REMOVED lines=11> */
[----:B------:R-:W-:-:S02]  /*3190*/  ISETP.GE.AND P1, PT, R118, RZ, PT ;  /* 0x000000ff7600720c */ /* 0x000fc40003f26270 */
[----:B------:R-:W-:Y:S01]  /*31a0*/  LEA.HI R162, R3, R162, RZ, 0x5 ;  /* 0x000000a203a27211 */ /* 0x000fe200078f28ff */
        /* <DEDUP_REMOVED lines=12> */
[----:B------:R-:W-:Y:S01]  /*3270*/  SHF.R.S32.HI R162, RZ, 0x5, R162 ;  /* 0x00000005ffa27819 */ /* 0x000fe200000114a2 */
        /* <DEDUP_REMOVED lines=11> */
[----:B------:R-:W-:-:S03]  /*3330*/  ISETP.GE.AND P1, PT, R88, RZ, PT ;  /* 0x000000ff5800720c */ /* 0x000fc60003f26270 */
        /* <DEDUP_REMOVED lines=48> */
[----:B0-----:R-:W0:Y:S01]  /*3640*/  LDC R40, c[0x0][0x238] ;  /* 0x00008e00ff287b82 */ /* 0x001e220000000800 */
        /* <DEDUP_REMOVED lines=17> */
[----:B------:R-:W-:Y:S01]  /*3760*/  ISETP.NE.AND P4, PT, R97, RZ, PT ;  /* 0x000000ff6100720c */ /* 0x000fe20003f85270 */
[----:B------:R-:W-:Y:S01]  /*3770*/  @!P5 IMAD.MOV R123, RZ, RZ, -R123 ;  /* 0x000000ffff7bd224 */ /* 0x000fe200078e0a7b */
[----:B------:R-:W-:Y:S01]  /*3780*/  ISETP.GE.AND P5, PT, R160, RZ, PT ;  /* 0x000000ffa000720c */ /* 0x000fe20003fa6270 */
[----:B------:R-:W-:Y:S01]  /*3790*/  @!P0 IMAD.MOV R121, RZ, RZ, -R121 ;  /* 0x000000ffff798224 */ /* 0x000fe200078e0a79 */
[----:B------:R-:W-:Y:S01]  /*37a0*/  ISETP.GE.AND P0, PT, R235, RZ, PT ;  /* 0x000000ffeb00720c */ /* 0x000fe20003f06270 */
[----:B------:R-:W-:Y:S01]  /*37b0*/  @!P1 IMAD.MOV R127, RZ, RZ, -R127 ;  /* 0x000000ffff7f9224 */ /* 0x000fe200078e0a7f */
[----:B------:R-:W-:Y:S01]  /*37c0*/  ISETP.NE.AND P1, PT, R96, RZ, PT ;  /* 0x000000ff6000720c */ /* 0x000fe20003f25270 */
[----:B0-----:R-:W-:Y:S01]  /*37d0*/  IMAD R231, R231, R40, RZ ;  /* 0x00000028e7e77224 */ /* 0x001fe200078e02ff */
[C---:B------:R-:W-:Y:S01]  /*37e0*/  SEL R9, R0.reuse, R9, !P4 ;  /* 0x0000000900097207 */ /* 0x040fe20006000000 */
[----:B------:R-:W-:Y:S01]  /*37f0*/  @!P2 IMAD.MOV R129, RZ, RZ, -R129 ;  /* 0x000000ffff81a224 */ /* 0x000fe200078e0a81 */
[C---:B------:R-:W-:Y:S01]  /*3800*/  SEL R5, R0.reuse, R5, !P4 ;  /* 0x0000000500057207 */ /* 0x040fe20006000000 */
[----:B------:R-:W-:Y:S01]  /*3810*/  @!P3 IMAD.MOV R131, RZ, RZ, -R131 ;  /* 0x000000ffff83b224 */ /* 0x000fe200078e0a83 */
[C---:B------:R-:W-:Y:S01]  /*3820*/  SEL R7, R0.reuse, R7, !P4 ;  /* 0x0000000700077207 */ /* 0x040fe20006000000 */
[----:B------:R-:W-:Y:S01]  /*3830*/  IMAD R9, R9, UR4, RZ ;  /* 0x0000000409097c24 */ /* 0x000fe2000f8e02ff */
        /* <DEDUP_REMOVED lines=22> */
[----:B------:R-:W-:Y:S01]  /*39a0*/  @!P1 LOP3.LUT R130, RZ, R96, RZ, 0x33, !PT ;  /* 0x00000060ff829212 */ /* 0x000fe200078e33ff */
[----:B------:R-:W-:Y:S01]  /*39b0*/  IMAD R25, R25, UR4, RZ ;  /* 0x0000000419197c24 */ /* 0x000fe2000f8e02ff */
[----:B------:R-:W-:Y:S01]  /*39c0*/  LEA R157, P3, R9, UR10, 0x1 ;  /* 0x0000000a099d7c11 */ /* 0x000fe2000f8608ff */
        /* <DEDUP_REMOVED lines=11> */
[----:B------:R-:W-:Y:S01]  /*3a80*/  SEL R45, R0, R45, !P4 ;  /* 0x0000002d002d7207 */ /* 0x000fe20006000000 */
[-C--:B------:R-:W-:Y:S01]  /*3a90*/  IMAD R225, R225, R40.reuse, RZ ;  /* 0x00000028e1e17224 */ /* 0x080fe200078e02ff */
[----:B------:R-:W-:Y:S01]  /*3aa0*/  LEA R159, P6, R5, UR10, 0x1 ;  /* 0x0000000a059f7c11 */ /* 0x000fe2000f8c08ff */
[----:B------:R-:W-:Y:S01]  /*3ab0*/  IMAD R43, R43, UR4, RZ ;  /* 0x000000042b2b7c24 */ /* 0x000fe2000f8e02ff */
[----:B------:R-:W-:Y:S01]  /*3ac0*/  LEA R158, P5, R7, UR10, 0x1 ;  /* 0x0000000a079e7c11 */ /* 0x000fe2000f8a08ff */
[----:B------:R-:W-:Y:S01]  /*3ad0*/  IMAD R45, R45, UR4, RZ ;  /* 0x000000042d2d7c24 */ /* 0x000fe2000f8e02ff */
[----:B------:R-:W-:Y:S01]  /*3ae0*/  LEA R156, P2, R11, UR10, 0x1 ;  /* 0x0000000a0b9c7c11 */ /* 0x000fe2000f8408ff */
[-C--:B------:R-:W-:Y:S01]  /*3af0*/  IMAD R227, R227, R40.reuse, RZ ;  /* 0x00000028e3e37224 */ /* 0x080fe200078e02ff */
[----:B------:R-:W-:Y:S01]  /*3b00*/  LEA R155, P1, R13, UR10, 0x1 ;  /* 0x0000000a0d9b7c11 */ /* 0x000fe2000f8208ff */
[----:B------:R-:W-:Y:S01]  /*3b10*/  IMAD R229, R229, R40, RZ ;  /* 0x00000028e5e57224 */ /* 0x000fe200078e02ff */
[----:B------:R-:W-:Y:S01]  /*3b20*/  LEA R154, P0, R15, UR10, 0x1 ;  /* 0x0000000a0f9a7c11 */ /* 0x000fe2000f8008ff */
[----:B------:R-:W-:Y:S01]  /*3b30*/  IMAD.SHL.U32 R40, R41, 0x20, RZ ;  /* 0x0000002029287824 */ /* 0x000fe200078e00ff */
[----:B------:R-:W-:-:S02]  /*3b40*/  LEA.HI.X.SX32 R149, R9, UR11, 0x1, P3 ;  /* 0x0000000b09957c11 */ /* 0x000fc400098f0eff */
[C---:B------:R-:W-:Y:S02]  /*3b50*/  SEL R47, R0.reuse, R47, !P4 ;  /* 0x0000002f002f7207 */ /* 0x040fe40006000000 */
[C---:B------:R-:W-:Y:S01]  /*3b60*/  SEL R49, R0.reuse, R49, !P4 ;  /* 0x0000003100317207 */ /* 0x040fe20006000000 */
[----:B------:R0:W-:Y:S01]  /*3b70*/  STL [R1+0xb0], R40 ;  /* 0x0000b02801007387 */ /* 0x0001e20000100800 */
        /* <DEDUP_REMOVED lines=51> */
[----:B------:R-:W-:Y:S01]  /*3eb0*/  IMAD R166, R166, UR4, RZ ;  /* 0x00000004a6a67c24 */ /* 0x000fe2000f8e02ff */
[----:B------:R-:W-:Y:S01]  /*3ec0*/  SEL R171, R0, R105, !P4 ;  /* 0x0000006900ab7207 */ /* 0x000fe20006000000 */
[----:B------:R-:W-:Y:S01]  /*3ed0*/  IMAD R168, R168, UR4, RZ ;  /* 0x00000004a8a87c24 */ /* 0x000fe2000f8e02ff */
[C---:B------:R-:W-:Y:S01]  /*3ee0*/  SEL R172, R0.reuse, R107, !P4 ;  /* 0x0000006b00ac7207 */ /* 0x040fe20006000000 */
[----:B------:R-:W-:Y:S01]  /*3ef0*/  IMAD R169, R169, UR4, RZ ;  /* 0x00000004a9a97c24 */ /* 0x000fe2000f8e02ff */
[C---:B------:R-:W-:Y:S01]  /*3f00*/  SEL R175, R0.reuse, R109, !P4 ;  /* 0x0000006d00af7207 */ /* 0x040fe20006000000 */
[----:B------:R-:W-:Y:S01]  /*3f10*/  IMAD R171, R171, UR4, RZ ;  /* 0x00000004abab7c24 */ /* 0x000fe2000f8e02ff */
[----:B------:R-:W-:Y:S01]  /*3f20*/  SEL R176, R0, R111, !P4 ;  /* 0x0000006f00b07207 */ /* 0x000fe20006000000 */
        /* <DEDUP_REMOVED lines=25> */
[----:B------:R-:W-:Y:S01]  /*40c0*/  LEA.HI.X.SX32 R152, R5, UR11, 0x1, P6 ;  /* 0x0000000b05987c11 */ /* 0x000fe2000b0f0eff */
[----:B------:R-:W-:Y:S01]  /*40d0*/  IMAD R182, R182, UR4, RZ ;  /* 0x00000004b6b67c24 */ /* 0x000fe2000f8e02ff */
[----:B------:R-:W-:Y:S01]  /*40e0*/  LEA.HI.X.SX32 R150, R7, UR11, 0x1, P5 ;  /* 0x0000000b07967c11 */ /* 0x000fe2000a8f0eff */
[----:B------:R-:W-:Y:S01]  /*40f0*/  IMAD R194, R194, UR4, RZ ;  /* 0x00000004c2c27c24 */ /* 0x000fe2000f8e02ff */
[----:B------:R-:W-:Y:S01]  /*4100*/  LEA R148, P3, R23, UR10, 0x1 ;  /* 0x0000000a17947c11 */ /* 0x000fe2000f8608ff */
[----:B------:R-:W-:Y:S01]  /*4110*/  IMAD R195, R195, UR4, RZ ;  /* 0x00000004c3c37c24 */ /* 0x000fe2000f8e02ff */
[----:B------:R-:W-:Y:S01]  /*4120*/  LEA.HI.X.SX32 R147, R11, UR11, 0x1, P2 ;  /* 0x0000000b0b937c11 */ /* 0x000fe200090f0eff */
[----:B------:R-:W-:Y:S01]  /*4130*/  ULDC UR4, c[0x0][0x234] ;  /* 0x00008d0000047ab9 */ /* 0x000fe20000000800 */
[----:B------:R-:W-:Y:S01]  /*4140*/  LEA.HI.X.SX32 R146, R13, UR11, 0x1, P1 ;  /* 0x0000000b0d927c11 */ /* 0x000fe200088f0eff */
[----:B------:R-:W-:Y:S01]  /*4150*/  IMAD R130, R130, UR4, RZ ;  /* 0x0000000482827c24 */ /* 0x000fe2000f8e02ff */
[----:B------:R-:W-:-:S02]  /*4160*/  LEA.HI.X.SX32 R144, R15, UR11, 0x1, P0 ;  /* 0x0000000b0f907c11 */ /* 0x000fc400080f0eff */
[----:B------:R-:W-:Y:S02]  /*4170*/  CS2R R112, SRZ ;  /* 0x0000000000707805 */ /* 0x000fe4000001ff00 */
[----:B------:R-:W-:Y:S02]  /*4180*/  LEA R153, P4, R17, UR10, 0x1 ;  /* 0x0000000a11997c11 */ /* 0x000fe4000f8808ff */
[----:B------:R-:W-:Y:S02]  /*4190*/  CS2R R114, SRZ ;  /* 0x0000000000727805 */ /* 0x000fe4000001ff00 */
[----:B------:R-:W-:Y:S02]  /*41a0*/  LEA R151, P6, R19, UR10, 0x1 ;  /* 0x0000000a13977c11 */ /* 0x000fe4000f8c08ff */
[----:B------:R-:W-:Y:S02]  /*41b0*/  CS2R R116, SRZ ;  /* 0x0000000000747805 */ /* 0x000fe4000001ff00 */
[----:B------:R-:W-:-:S02]  /*41c0*/  LEA R196, P5, R21, UR10, 0x1 ;  /* 0x0000000a15c47c11 */ /* 0x000fc4000f8a08ff */
[----:B------:R-:W-:Y:S02]  /*41d0*/  CS2R R118, SRZ ;  /* 0x0000000000767805 */ /* 0x000fe4000001ff00 */
[----:B------:R-:W-:Y:S02]  /*41e0*/  LEA R197, P2, R25, UR10, 0x1 ;  /* 0x0000000a19c57c11 */ /* 0x000fe4000f8408ff */
[----:B------:R-:W-:Y:S02]  /*41f0*/  CS2R R120, SRZ ;  /* 0x0000000000787805 */ /* 0x000fe4000001ff00 */
[----:B------:R-:W-:Y:S02]  /*4200*/  LEA R145, P1, R27, UR10, 0x1 ;  /* 0x0000000a1b917c11 */ /* 0x000fe4000f8208ff */
[----:B------:R-:W-:Y:S02]  /*4210*/  CS2R R122, SRZ ;  /* 0x00000000007a7805 */ /* 0x000fe4000001ff00 */
[----:B------:R-:W-:-:S02]  /*4220*/  LEA R198, P0, R29, UR10, 0x1 ;  /* 0x0000000a1dc67c11 */ /* 0x000fc4000f8008ff */
[----:B------:R-:W-:Y:S02]  /*4230*/  CS2R R124, SRZ ;  /* 0x00000000007c7805 */ /* 0x000fe4000001ff00 */
[----:B------:R-:W-:Y:S02]  /*4240*/  LEA.HI.X.SX32 R139, R23, UR11, 0x1, P3 ;  /* 0x0000000b178b7c11 */ /* 0x000fe400098f0eff */
[----:B------:R-:W-:Y:S02]  /*4250*/  CS2R R126, SRZ ;  /* 0x00000000007e7805 */ /* 0x000fe4000001ff00 */
[----:B------:R-:W-:Y:S01]  /*4260*/  LEA.HI.X.SX32 R185, R17, UR11, 0x1, P4 ;  /* 0x0000000b11b97c11 */ /* 0x000fe2000a0f0eff */
[----:B------:R-:W-:Y:S01]  /*4270*/  IMAD.WIDE R130, R130, 0x2, RZ ;  /* 0x0000000282827825 */ /* 0x000fe200078e02ff */
[----:B------:R-:W-:Y:S02]  /*4280*/  LEA.HI.X.SX32 R142, R19, UR11, 0x1, P6 ;  /* 0x0000000b138e7c11 */ /* 0x000fe4000b0f0eff */
[----:B------:R-:W-:-:S02]  /*4290*/  LEA.HI.X.SX32 R141, R21, UR11, 0x1, P5 ;  /* 0x0000000b158d7c11 */ /* 0x000fc4000a8f0eff */
[----:B------:R-:W-:Y:S02]  /*42a0*/  LEA R200, P3, R37, UR10, 0x1 ;  /* 0x0000000a25c87c11 */ /* 0x000fe4000f8608ff */
[----:B------:R-:W-:Y:S02]  /*42b0*/  LEA.HI.X.SX32 R138, R25, UR11, 0x1, P2 ;  /* 0x0000000b198a7c11 */ /* 0x000fe400090f0eff */
[----:B------:R-:W-:Y:S02]  /*42c0*/  LEA.HI.X.SX32 R136, R27, UR11, 0x1, P1 ;  /* 0x0000000b1b887c11 */ /* 0x000fe400088f0eff */
[----:B------:R-:W-:Y:S02]  /*42d0*/  LEA.HI.X.SX32 R135, R29, UR11, 0x1, P0 ;  /* 0x0000000b1d877c11 */ /* 0x000fe400080f0eff */
[----:B------:R-:W-:Y:S02]  /*42e0*/  LEA R143, P4, R31, UR10, 0x1 ;  /* 0x0000000a1f8f7c11 */ /* 0x000fe4000f8808ff */
[----:B------:R-:W-:-:S02]  /*42f0*/  LEA R199, P6, R33, UR10, 0x1 ;  /* 0x0000000a21c77c11 */ /* 0x000fc4000f8c08ff */
[----:B------:R-:W-:Y:S02]  /*4300*/  LEA R140, P5, R35, UR10, 0x1 ;  /* 0x0000000a238c7c11 */ /* 0x000fe4000f8a08ff */
[----:B------:R-:W-:Y:S02]  /*4310*/  LEA R137, P2, R0, UR10, 0x1 ;  /* 0x0000000a00897c11 */ /* 0x000fe4000f8408ff */
[----:B------:R-:W-:Y:S02]  /*4320*/  LEA R201, P1, R43, UR10, 0x1 ;  /* 0x0000000a2bc97c11 */ /* 0x000fe4000f8208ff */
[----:B------:R-:W-:Y:S02]  /*4330*/  LEA R134, P0, R45, UR10, 0x1 ;  /* 0x0000000a2d867c11 */ /* 0x000fe4000f8008ff */
[----:B------:R-:W-:Y:S02]  /*4340*/  LEA.HI.X.SX32 R39, R37, UR11, 0x1, P3 ;  /* 0x0000000b25277c11 */ /* 0x000fe400098f0eff */
[----:B------:R-:W-:-:S02]  /*4350*/  LEA.HI.X.SX32 R133, R31, UR11, 0x1, P4 ;  /* 0x0000000b1f857c11 */ /* 0x000fc4000a0f0eff */
[----:B------:R-:W-:Y:S02]  /*4360*/  LEA.HI.X.SX32 R132, R33, UR11, 0x1, P6 ;  /* 0x0000000b21847c11 */ /* 0x000fe4000b0f0eff */
[----:B------:R-:W-:Y:S02]  /*4370*/  LEA.HI.X.SX32 R128, R35, UR11, 0x1, P5 ;  /* 0x0000000b23807c11 */ /* 0x000fe4000a8f0eff */
[----:B------:R-:W-:Y:S02]  /*4380*/  LEA.HI.X.SX32 R37, R0, UR11, 0x1, P2 ;  /* 0x0000000b00257c11 */ /* 0x000fe400090f0eff */
[----:B------:R-:W-:Y:S02]  /*4390*/  LEA.HI.X.SX32 R36, R43, UR11, 0x1, P1 ;  /* 0x0000000b2b247c11 */ /* 0x000fe400088f0eff */
[----:B------:R-:W-:Y:S02]  /*43a0*/  LEA.HI.X.SX32 R34, R45, UR11, 0x1, P0 ;  /* 0x0000000b2d227c11 */ /* 0x000fe400080f0eff */
[----:B------:R-:W-:-:S02]  /*43b0*/  LEA R202, P4, R47, UR10, 0x1 ;  /* 0x0000000a2fca7c11 */ /* 0x000fc4000f8808ff */
[----:B------:R-:W-:Y:S02]  /*43c0*/  LEA R129, P6, R49, UR10, 0x1 ;  /* 0x0000000a31817c11 */ /* 0x000fe4000f8c08ff */
[----:B------:R-:W-:Y:S02]  /*43d0*/  LEA R38, P3, R53, UR10, 0x1 ;  /* 0x0000000a35267c11 */ /* 0x000fe4000f8608ff */
[----:B------:R-:W-:Y:S02]  /*43e0*/  LEA R204, P2, R55, UR10, 0x1 ;  /* 0x0000000a37cc7c11 */ /* 0x000fe4000f8408ff */
[----:B------:R-:W-:Y:S02]  /*43f0*/  LEA R35, P1, R57, UR10, 0x1 ;  /* 0x0000000a39237c11 */ /* 0x000fe4000f8208ff */
[----:B------:R-:W-:Y:S02]  /*4400*/  LEA R205, P0, R59, UR10, 0x1 ;  /* 0x0000000a3bcd7c11 */ /* 0x000fe4000f8008ff */
[----:B------:R-:W-:-:S02]  /*4410*/  LEA.HI.X.SX32 R33, R47, UR11, 0x1, P4 ;  /* 0x0000000b2f217c11 */ /* 0x000fc4000a0f0eff */
[----:B------:R-:W-:Y:S02]  /*4420*/  LEA.HI.X.SX32 R31, R49, UR11, 0x1, P6 ;  /* 0x0000000b311f7c11 */ /* 0x000fe4000b0f0eff */
[----:B------:R-:W-:Y:S02]  /*4430*/  CS2R R48, SRZ ;  /* 0x0000000000307805 */ /* 0x000fe4000001ff00 */
[----:B------:R-:W-:Y:S02]  /*4440*/  LEA.HI.X.SX32 R28, R53, UR11, 0x1, P3 ;  /* 0x0000000b351c7c11 */ /* 0x000fe400098f0eff */
[----:B------:R-:W-:Y:S02]  /*4450*/  CS2R R52, SRZ ;  /* 0x0000000000347805 */ /* 0x000fe4000001ff00 */
[----:B------:R-:W-:Y:S02]  /*4460*/  LEA.HI.X.SX32 R27, R55, UR11, 0x1, P2 ;  /* 0x0000000b371b7c11 */ /* 0x000fe400090f0eff */
[----:B------:R-:W-:-:S02]  /*4470*/  CS2R R54, SRZ ;  /* 0x0000000000367805 */ /* 0x000fc4000001ff00 */
[----:B------:R-:W-:Y:S02]  /*4480*/  LEA.HI.X.SX32 R25, R57, UR11, 0x1, P1 ;  /* 0x0000000b39197c11 */ /* 0x000fe400088f0eff */
[----:B------:R-:W-:Y:S02]  /*4490*/  CS2R R56, SRZ ;  /* 0x0000000000387805 */ /* 0x000fe4000001ff00 */
[----:B------:R-:W-:Y:S02]  /*44a0*/  LEA.HI.X.SX32 R24, R59, UR11, 0x1, P0 ;  /* 0x0000000b3b187c11 */ /* 0x000fe400080f0eff */
[----:B------:R-:W-:Y:S02]  /*44b0*/  CS2R R58, SRZ ;  /* 0x00000000003a7805 */ /* 0x000fe4000001ff00 */
[----:B------:R-:W-:Y:S02]  /*44c0*/  LEA R203, P5, R51, UR10, 0x1 ;  /* 0x0000000a33cb7c11 */ /* 0x000fe4000f8a08ff */
[----:B------:R-:W-:-:S02]  /*44d0*/  LEA R32, P4, R61, UR10, 0x1 ;  /* 0x0000000a3d207c11 */ /* 0x000fc4000f8808ff */
[----:B------:R-:W-:Y:S02]  /*44e0*/  LEA R206, P6, R63, UR10, 0x1 ;  /* 0x0000000a3fce7c11 */ /* 0x000fe4000f8c08ff */
[----:B------:R-:W-:Y:S02]  /*44f0*/  LEA R207, P3, R67, UR10, 0x1 ;  /* 0x0000000a43cf7c11 */ /* 0x000fe4000f8608ff */
[----:B------:R-:W-:Y:S02]  /*4500*/  LEA R26, P2, R69, UR10, 0x1 ;  /* 0x0000000a451a7c11 */ /* 0x000fe4000f8408ff */
[----:B------:R-:W-:Y:S02]  /*4510*/  LEA R208, P1, R71, UR10, 0x1 ;  /* 0x0000000a47d07c11 */ /* 0x000fe4000f8208ff */
[----:B------:R-:W-:Y:S02]  /*4520*/  LEA R23, P0, R73, UR10, 0x1 ;  /* 0x0000000a49177c11 */ /* 0x000fe4000f8008ff */
[----:B------:R-:W-:-:S02]  /*4530*/  LEA.HI.X.SX32 R30, R51, UR11, 0x1, P5 ;  /* 0x0000000b331e7c11 */ /* 0x000fc4000a8f0eff */
[----:B------:R-:W-:Y:S02]  /*4540*/  CS2R R50, SRZ ;  /* 0x0000000000327805 */ /* 0x000fe4000001ff00 */
[----:B------:R-:W-:Y:S02]  /*4550*/  LEA.HI.X.SX32 R22, R61, UR11, 0x1, P4 ;  /* 0x0000000b3d167c11 */ /* 0x000fe4000a0f0eff */
[----:B------:R-:W-:Y:S02]  /*4560*/  CS2R R60, SRZ ;  /* 0x00000000003c7805 */ /* 0x000fe4000001ff00 */
[----:B------:R-:W-:Y:S02]  /*4570*/  LEA.HI.X.SX32 R21, R63, UR11, 0x1, P6 ;  /* 0x0000000b3f157c11 */ /* 0x000fe4000b0f0eff */
[----:B------:R-:W-:Y:S02]  /*4580*/  CS2R R62, SRZ ;  /* 0x00000000003e7805 */ /* 0x000fe4000001ff00 */
        /* <DEDUP_REMOVED lines=8> */
[----:B------:R-:W-:Y:S02]  /*4610*/  LEA R29, P5, R65, UR10, 0x1 ;  /* 0x0000000a411d7c11 */ /* 0x000fe4000f8a08ff */
[----:B------:R-:W-:Y:S02]  /*4620*/  LEA R209, P4, R75, UR10, 0x1 ;  /* 0x0000000a4bd17c11 */ /* 0x000fe4000f8808ff */
[----:B------:R-:W-:Y:S02]  /*4630*/  LEA R20, P6, R77, UR10, 0x1 ;  /* 0x0000000a4d147c11 */ /* 0x000fe4000f8c08ff */
[----:B------:R-:W-:Y:S02]  /*4640*/  LEA R17, P3, R81, UR10, 0x1 ;  /* 0x0000000a51117c11 */ /* 0x000fe4000f8608ff */
[----:B------:R-:W-:-:S02]  /*4650*/  LEA R211, P2, R83, UR10, 0x1 ;  /* 0x0000000a53d37c11 */ /* 0x000fc4000f8408ff */
[----:B------:R-:W-:Y:S02]  /*4660*/  LEA R14, P1, R85, UR10, 0x1 ;  /* 0x0000000a550e7c11 */ /* 0x000fe4000f8208ff */
[----:B------:R-:W-:Y:S02]  /*4670*/  LEA R212, P0, R87, UR10, 0x1 ;  /* 0x0000000a57d47c11 */ /* 0x000fe4000f8008ff */
        /* <DEDUP_REMOVED lines=42> */
[----:B------:R-:W-:Y:S02]  /*4920*/  LEA.HI.X.SX32 R172, R172, UR11, 0x1, P6 ;  /* 0x0000000bacac7c11 */ /* 0x000fe4000b0f0eff */
[----:B------:R-:W-:Y:S02]  /*4930*/  LEA.HI.X.SX32 R176, R176, UR11, 0x1, P3 ;  /* 0x0000000bb0b07c11 */ /* 0x000fe400098f0eff */
[----:B------:R-:W-:Y:S02]  /*4940*/  LEA.HI.X.SX32 R177, R177, UR11, 0x1, P2 ;  /* 0x0000000bb1b17c11 */ /* 0x000fe400090f0eff */
[----:B------:R-:W-:-:S02]  /*4950*/  LEA.HI.X.SX32 R178, R178, UR11, 0x1, P1 ;  /* 0x0000000bb2b27c11 */ /* 0x000fc400088f0eff */
[----:B------:R-:W-:Y:S02]  /*4960*/  LEA.HI.X.SX32 R186, R186, UR11, 0x1, P0 ;  /* 0x0000000bbaba7c11 */ /* 0x000fe400080f0eff */
        /* <DEDUP_REMOVED lines=8> */
[----:B------:R-:W-:Y:S02]  /*49f0*/  LEA.HI.X.SX32 R179, R179, UR11, 0x1, P4 ;  /* 0x0000000bb3b37c11 */ /* 0x000fe4000a0f0eff */
[----:B------:R-:W-:Y:S02]  /*4a00*/  LEA.HI.X.SX32 R188, R188, UR11, 0x1, P6 ;  /* 0x0000000bbcbc7c11 */ /* 0x000fe4000b0f0eff */
[----:B------:R-:W-:-:S02]  /*4a10*/  LEA.HI.X.SX32 R190, R190, UR11, 0x1, P3 ;  /* 0x0000000bbebe7c11 */ /* 0x000fc400098f0eff */
[----:B------:R-:W-:Y:S02]  /*4a20*/  LEA.HI.X.SX32 R181, R181, UR11, 0x1, P2 ;  /* 0x0000000bb5b57c11 */ /* 0x000fe400090f0eff */
[----:B------:R-:W-:Y:S02]  /*4a30*/  LEA.HI.X.SX32 R192, R192, UR11, 0x1, P1 ;  /* 0x0000000bc0c07c11 */ /* 0x000fe400088f0eff */
[----:B------:R-:W-:Y:S02]  /*4a40*/  LEA.HI.X.SX32 R182, R182, UR11, 0x1, P0 ;  /* 0x0000000bb6b67c11 */ /* 0x000fe400080f0eff */
[----:B------:R-:W-:Y:S02]  /*4a50*/  LEA R189, P5, R180, UR10, 0x1 ;  /* 0x0000000ab4bd7c11 */ /* 0x000fe4000f8a08ff */
        /* <DEDUP_REMOVED lines=12> */
[----:B0-----:R-:W-:-:S07]  /*4b20*/  LEA.HI.X.SX32 R231, R231, UR13, 0x1, P3 ;  /* 0x0000000de7e77c11 */ /* 0x001fce00098f0eff */
.L_x_2:
[----:B------:R-:W0:Y:S01]  /*4b30*/  S2R R103, SR_TID.X ;  /* 0x0000000000677919 */ /* 0x000e220000002100 */
[----:B------:R-:W-:Y:S02]  /*4b40*/  IADD3 R40, P1, R130, R232, RZ ;  /* 0x000000e882287210 */ /* 0x000fe40007f3e0ff */
[----:B------:R-:W-:-:S03]  /*4b50*/  PRMT R98, RZ, 0x7610, R98 ;  /* 0x00007610ff627816 */ /* 0x000fc60000000062 */
[----:B------:R-:W-:Y:S01]  /*4b60*/  IMAD.X R41, R131, 0x1, R231, P1 ;  /* 0x0000000183297824 */ /* 0x000fe200008e06e7 */
[----:B0-----:R-:W-:-:S04]  /*4b70*/  SHF.R.U32.HI R42, RZ, 0x5, R103 ;  /* 0x00000005ff2a7819 */ /* 0x001fc80000011667 */
[----:B------:R-:W-:-:S04]  /*4b80*/  SGXT.U32 R42, R42, 0x3 ;  /* 0x000000032a2a781a */ /* 0x000fc80000000000 */
[----:B------:R-:W-:-:S13]  /*4b90*/  ISETP.GE.AND P0, PT, R42, UR7, PT ;  /* 0x000000072a007c0c */ /* 0x000fda000bf06270 */
[----:B------:R0:W2:Y:S01]  /*4ba0*/  @!P0 LDG.E.U16 R98, desc[UR8][R40.64] ;  /* 0x0000000828628981 */ /* 0x0000a2000c1e1500 */
[----:B------:R-:W-:Y:S02]  /*4bb0*/  PRMT R99, RZ, 0x7610, R99 ;  /* 0x00007610ff637816 */ /* 0x000fe40000000063 */
[----:B0-----:R-:W-:-:S04]  /*4bc0*/  LOP3.LUT R40, R42, 0x8, RZ, 0xfc, !PT ;  /* 0x000000082a287812 */ /* 0x001fc800078efcff */
[----:B------:R-:W-:Y:S02]  /*4bd0*/  ISETP.GE.AND P1, PT, R40, UR7, PT ;  /* 0x0000000728007c0c */ /* 0x000fe4000bf26270 */
[----:B------:R-:W-:-:S04]  /*4be0*/  LOP3.LUT R40, R42, 0x10, RZ, 0xfc, !PT ;  /* 0x000000102a287812 */ /* 0x000fc800078efcff */
[----:B------:R-:W-:Y:S02]  /*4bf0*/  ISETP.GE.AND P2, PT, R40, UR7, PT ;  /* 0x0000000728007c0c */ /* 0x000fe4000bf46270 */
[----:B------:R-:W-:-:S05]  /*4c00*/  IADD3 R40, P0, R130, R230, RZ ;  /* 0x000000e682287210 */ /* 0x000fca0007f1e0ff */
[----:B------:R-:W-:-:S05]  /*4c10*/  IMAD.X R41, R131, 0x1, R229, P0 ;  /* 0x0000000183297824 */ /* 0x000fca00000e06e5 */
[----:B------:R0:W3:Y:S01]  /*4c20*/  @!P1 LDG.E.U16 R99, desc[UR8][R40.64] ;  /* 0x0000000828639981 */ /* 0x0000e2000c1e1500 */
[----:B------:R-:W-:Y:S02]  /*4c30*/  PRMT R100, RZ, 0x7610, R100 ;  /* 0x00007610ff647816 */ /* 0x000fe40000000064 */
[----:B0-----:R-:W-:-:S05]  /*4c40*/  IADD3 R40, P0, R130, R228, RZ ;  /* 0x000000e482287210 */ /* 0x001fca0007f1e0ff */
[----:B------:R-:W-:Y:S01]  /*4c50*/  IMAD.X R41, R131, 0x1, R227, P0 ;  /* 0x0000000183297824 */ /* 0x000fe200000e06e3 */
[----:B------:R-:W-:-:S04]  /*4c60*/  LOP3.LUT R42, R42, 0x18, RZ, 0xfc, !PT ;  /* 0x000000182a2a7812 */ /* 0x000fc800078efcff */
[----:B------:R0:W4:Y:S01]  /*4c70*/  @!P2 LDG.E.U16 R100, desc[UR8][R40.64] ;  /* 0x000000082864a981 */ /* 0x000122000c1e1500 */
[----:B------:R-:W-:Y:S02]  /*4c80*/  ISETP.GE.AND P2, PT, R42, UR7, PT ;  /* 0x000000072a007c0c */ /* 0x000fe4000bf46270 */
[----:B------:R-:W-:Y:S02]  /*4c90*/  PRMT R101, RZ, 0x7610, R101 ;  /* 0x00007610ff657816 */ /* 0x000fe40000000065 */
[----:B0-----:R-:W-:-:S04]  /*4ca0*/  LOP3.LUT R40, R103, 0x1f, RZ, 0xc0, !PT ;  /* 0x0000001f67287812 */ /* 0x001fc800078ec0ff */
[----:B------:R-:W-:Y:S02]  /*4cb0*/  ISETP.GE.AND P0, PT, R40, UR7, PT ;  /* 0x0000000728007c0c */ /* 0x000fe4000bf06270 */
[----:B------:R-:W-:-:S05]  /*4cc0*/  IADD3 R40, P1, R130, R226, RZ ;  /* 0x000000e282287210 */ /* 0x000fca0007f3e0ff */
[----:B------:R-:W-:-:S05]  /*4cd0*/  IMAD.X R41, R131, 0x1, R225, P1 ;  /* 0x0000000183297824 */ /* 0x000fca00008e06e1 */
[----:B------:R0:W5:Y:S01]  /*4ce0*/  @!P2 LDG.E.U16 R101, desc[UR8][R40.64] ;  /* 0x000000082865a981 */ /* 0x000162000c1e1500 */
[----:B------:R-:W-:Y:S02]  /*4cf0*/  PRMT R102, RZ, 0x7610, R102 ;  /* 0x00007610ff667816 */ /* 0x000fe40000000066 */
[----:B0-----:R-:W-:-:S05]  /*4d00*/  IADD3 R40, P1, R224, R164, RZ ;  /* 0x000000a4e0287210 */ /* 0x001fca0007f3e0ff */
[----:B------:R-:W-:Y:S01]  /*4d10*/  IMAD.X R41, R195, 0x1, R163, P1 ;  /* 0x00000001c3297824 */ /* 0x000fe200008e06a3 */
[----:B------:R-:W-:Y:S01]  /*4d20*/  BAR.SYNC.DEFER_BLOCKING 0x0 ;  /* 0x0000000000007b1d */ /* 0x000fe20000010000 */
[C---:B------:R-:W-:Y:S02]  /*4d30*/  IADD3 RZ, P1, R153.reuse, R164, RZ ;  /* 0x000000a499ff7210 */ /* 0x040fe40007f3e0ff */
[----:B------:R-:W-:Y:S02]  /*4d40*/  PRMT R45, RZ, 0x7610, R45 ;  /* 0x00007610ff2d7816 */ /* 0x000fe4000000002d */
[----:B------:R-:W-:Y:S02]  /*4d50*/  PRMT R46, RZ, 0x7610, R46 ;  /* 0x00007610ff2e7816 */ /* 0x000fe4000000002e */
[----:B------:R-:W-:Y:S01]  /*4d60*/  PRMT R47, RZ, 0x7610, R47 ;  /* 0x00007610ff2f7816 */ /* 0x000fe2000000002f */
[----:B------:R0:W5:Y:S02]  /*4d70*/  @!P0 LDG.E.U16 R102, desc[UR8][R40.64] ;  /* 0x0000000828668981 */ /* 0x000164000c1e1500 */
[----:B0-----:R-:W-:-:S02]  /*4d80*/  IMAD.IADD R40, R153, 0x1, R164 ;  /* 0x0000000199287824 */ /* 0x001fc400078e02a4 */
[----:B------:R-:W-:Y:S01]  /*4d90*/  IMAD.X R41, R185, 0x1, R163, P1 ;  /* 0x00000001b9297824 */ /* 0x000fe200008e06a3 */
[----:B------:R-:W-:-:S04]  /*4da0*/  IADD3 RZ, P1, R154, R164, RZ ;  /* 0x000000a49aff7210 */ /* 0x000fc80007f3e0ff */
[----:B------:R0:W5:Y:S02]  /*4db0*/  @!P0 LDG.E.U16 R45, desc[UR8][R40.64] ;  /* 0x00000008282d8981 */ /* 0x000164000c1e1500 */
[----:B0-----:R-:W-:Y:S02]  /*4dc0*/  IMAD.IADD R40, R154, 0x1, R164 ;  /* 0x000000019a287824 */ /* 0x001fe400078e02a4 */
[----:B------:R-:W-:Y:S01]  /*4dd0*/  IMAD.X R41, R144, 0x1, R163, P1 ;  /* 0x0000000190297824 */ /* 0x000fe200008e06a3 */
[----:B------:R-:W-:-:S04]  /*4de0*/  IADD3 RZ, P1, R155, R164, RZ ;  /* 0x000000a49bff7210 */ /* 0x000fc80007f3e0ff */
[----:B------:R0:W5:Y:S01]  /*4df0*/  @!P0 LDG.E.U16 R46, desc[UR8][R40.64] ;  /* 0x00000008282e8981 */ /* 0x000162000c1e1500 */
[--C-:B------:R-:W-:Y:S02]  /*4e00*/  IMAD.IADD R42, R156, 0x1, R164.reuse ;  /* 0x000000019c2a7824 */ /* 0x100fe400078e02a4 */
[----:B0-----:R-:W-:Y:S02]  /*4e10*/  IMAD.IADD R40, R155, 0x1, R164 ;  /* 0x000000019b287824 */ /* 0x001fe400078e02a4 */
[----:B------:R-:W-:Y:S01]  /*4e20*/  IMAD.X R41, R146, 0x1, R163, P1 ;  /* 0x0000000192297824 */ /* 0x000fe200008e06a3 */
[----:B------:R-:W-:-:S04]  /*4e30*/  IADD3 RZ, P1, R156, R164, RZ ;  /* 0x000000a49cff7210 */ /* 0x000fc80007f3e0ff */
[----:B------:R0:W5:Y:S01]  /*4e40*/  @!P0 LDG.E.U16 R47, desc[UR8][R40.64] ;  /* 0x00000008282f8981 */ /* 0x000162000c1e1500 */
[----:B------:R-:W-:Y:S01]  /*4e50*/  IMAD.X R43, R147, 0x1, R163, P1 ;  /* 0x00000001932b7824 */ /* 0x000fe200008e06a3 */
[----:B------:R-:W-:Y:S02]  /*4e60*/  IADD3 RZ, P1, R157, R164, RZ ;  /* 0x000000a49dff7210 */ /* 0x000fe40007f3e0ff */
[----:B------:R-:W-:Y:S02]  /*4e70*/  PRMT R44, RZ, 0x7610, R44 ;  /* 0x00007610ff2c7816 */ /* 0x000fe4000000002c */
[----:B0-----:R-:W-:-:S06]  /*4e80*/  PRMT R40, RZ, 0x7610, R40 ;  /* 0x00007610ff287816 */ /* 0x001fcc0000000028 */
[----:B------:R0:W5:Y:S01]  /*4e90*/  @!P0 LDG.E.U16 R40, desc[UR8][R42.64] ;  /* 0x000000082a288981 */ /* 0x000162000c1e1500 */
[C-C-:B------:R-:W-:Y:S02]  /*4ea0*/  IMAD.IADD R96, R158.reuse, 0x1, R164.reuse ;  /* 0x000000019e607824 */ /* 0x140fe400078e02a4 */
[----:B0-----:R-:W-:Y:S02]  /*4eb0*/  IMAD.IADD R42, R157, 0x1, R164 ;  /* 0x000000019d2a7824 */ /* 0x001fe400078e02a4 */
[----:B------:R-:W-:Y:S01]  /*4ec0*/  IMAD.X R43, R149, 0x1, R163, P1 ;  /* 0x00000001952b7824 */ /* 0x000fe200008e06a3 */
[----:B------:R-:W-:-:S04]  /*4ed0*/  IADD3 RZ, P1, R158, R164, RZ ;  /* 0x000000a49eff7210 */ /* 0x000fc80007f3e0ff */
[----:B------:R0:W5:Y:S01]  /*4ee0*/  @!P0 LDG.E.U16 R44, desc[UR8][R42.64] ;  /* 0x000000082a2c8981 */ /* 0x000162000c1e1500 */
[----:B------:R-:W-:Y:S01]  /*4ef0*/  IMAD.X R97, R150, 0x1, R163, P1 ;  /* 0x0000000196617824 */ /* 0x000fe200008e06a3 */
[----:B------:R-:W-:Y:S02]  /*4f00*/  IADD3 RZ, P1, R159, R164, RZ ;  /* 0x000000a49fff7210 */ /* 0x000fe40007f3e0ff */
[----:B0-----:R-:W-:Y:S02]  /*4f10*/  PRMT R43, RZ, 0x7610, R43 ;  /* 0x00007610ff2b7816 */ /* 0x001fe4000000002b */
[----:B------:R-:W-:-:S04]  /*4f20*/  PRMT R42, RZ, 0x7610, R42 ;  /* 0x00007610ff2a7816 */ /* 0x000fc8000000002a */
[----:B------:R0:W5:Y:S01]  /*4f30*/  @!P0 LDG.E.U16 R43, desc[UR8][R96.64] ;  /* 0x00000008602b8981 */ /* 0x000162000c1e1500 */
[----:B------:R-:W1:Y:S01]  /*4f40*/  S2UR UR5, SR_CgaCtaId ;  /* 0x00000000000579c3 */ /* 0x000e620000008800 */
[----:B0-----:R-:W-:Y:S02]  /*4f50*/  IMAD.IADD R96, R159, 0x1, R164 ;  /* 0x000000019f607824 */ /* 0x001fe400078e02a4 */
[----:B------:R-:W-:-:S05]  /*4f60*/  IMAD.X R97, R152, 0x1, R163, P1 ;  /* 0x0000000198617824 */ /* 0x000fca00008e06a3 */
[----:B------:R0:W5:Y:S01]  /*4f70*/  @!P0 LDG.E.U16 R42, desc[UR8][R96.64] ;  /* 0x00000008602a8981 */ /* 0x000162000c1e1500 */
[----:B------:R-:W-:Y:S02]  /*4f80*/  PRMT R105, RZ, 0x7610, R105 ;  /* 0x00007610ff697816 */ /* 0x000fe40000000069 */
[----:B0-----:R-:W-:-:S05]  /*4f90*/  IADD3 R96, P1, R223, R164, RZ ;  /* 0x000000a4df607210 */ /* 0x001fca0007f3e0ff */
[----:B------:R-:W-:-:S05]  /*4fa0*/  IMAD.X R97, R194, 0x1, R163, P1 ;  /* 0x00000001c2617824 */ /* 0x000fca00008e06a3 */
[----:B------:R0:W5:Y:S01]  /*4fb0*/  @!P0 LDG.E.U16 R105, desc[UR8][R96.64] ;  /* 0x0000000860698981 */ /* 0x000162000c1e1500 */
[----:B------:R-:W-:Y:S01]  /*4fc0*/  PRMT R104, RZ, 0x7610, R104 ;  /* 0x00007610ff687816 */ /* 0x000fe20000000068 */
[----:B------:R-:W-:Y:S01]  /*4fd0*/  IMAD.SHL.U32 R41, R103, 0x2, RZ ;  /* 0x0000000267297824 */ /* 0x000fe200078e00ff */
[----:B0-----:R-:W-:-:S05]  /*4fe0*/  IADD3 R96, P1, R193, R164, RZ ;  /* 0x000000a4c1607210 */ /* 0x001fca0007f3e0ff */
[----:B------:R-:W-:Y:S01]  /*4ff0*/  IMAD.X R97, R182, 0x1, R163, P1 ;  /* 0x00000001b6617824 */ /* 0x000fe200008e06a3 */
[----:B------:R-:W-:Y:S02]  /*5000*/  SHF.R.U32.HI R103, RZ, 0x2, R103 ;  /* 0x00000002ff677819 */ /* 0x000fe40000011667 */
[----:B------:R-:W-:Y:S02]  /*5010*/  LOP3.LUT R41, R41, 0x1fe, RZ, 0xc0, !PT ;  /* 0x000001fe29297812 */ /* 0x000fe400078ec0ff */
[----:B------:R0:W5:Y:S01]  /*5020*/  @!P0 LDG.E.U16 R104, desc[UR8][R96.64] ;  /* 0x0000000860688981 */ /* 0x000162000c1e1500 */
[----:B------:R-:W-:Y:S01]  /*5030*/  UMOV UR4, 0x400 ;  /* 0x0000040000047882 */ /* 0x000fe20000000000 */
[--C-:B------:R-:W-:Y:S01]  /*5040*/  LOP3.LUT R41, R41, 0x30, R103.reuse, 0x78, !PT ;  /* 0x0000003029297812 */ /* 0x100fe200078e7867 */
[----:B-1----:R-:W-:Y:S01]  /*5050*/  ULEA UR4, UR5, UR4, 0x18 ;  /* 0x0000000405047291 */ /* 0x002fe2000f8ec03f */
[----:B------:R-:W-:Y:S02]  /*5060*/  PRMT R103, RZ, 0x7610, R103 ;  /* 0x00007610ff677816 */ /* 0x000fe40000000067 */
[----:B0-----:R-:W-:-:S05]  /*5070*/  IADD3 R96, P1, R222, R164, RZ ;  /* 0x000000a4de607210 */ /* 0x001fca0007f3e0ff */
[----:B------:R-:W-:-:S05]  /*5080*/  IMAD.X R97, R192, 0x1, R163, P1 ;  /* 0x00000001c0617824 */ /* 0x000fca00008e06a3 */
[----:B------:R0:W5:Y:S04]  /*5090*/  @!P0 LDG.E.U16 R103, desc[UR8][R96.64] ;  /* 0x0000000860678981 */ /* 0x000168000c1e1500 */
[----:B--2---:R1:W-:Y:S01]  /*50a0*/  STS.U16 [R41+UR4+0x8000], R98 ;  /* 0x0080006229007988 */ /* 0x0043e20008000404 */
[----:B0-----:R-:W-:Y:S02]  /*50b0*/  IADD3 R96, P1, R191, R164, RZ ;  /* 0x000000a4bf607210 */ /* 0x001fe40007f3e0ff */
[----:B-1----:R-:W-:-:S03]  /*50c0*/  PRMT R98, RZ, 0x7610, R98 ;  /* 0x00007610ff627816 */ /* 0x002fc60000000062 */
[----:B------:R-:W-:-:S05]  /*50d0*/  IMAD.X R97, R181, 0x1, R163, P1 ;  /* 0x00000001b5617824 */ /* 0x000fca00008e06a3 */
[----:B------:R0:W2:Y:S02]  /*50e0*/  @!P0 LDG.E.U16 R98, desc[UR8][R96.64] ;  /* 0x0000000860628981 */ /* 0x0000a4000c1e1500 */
[----:B0-----:R-:W-:-:S05]  /*50f0*/  IADD3 R96, P1, R221, R164, RZ ;  /* 0x000000a4dd607210 */ /* 0x001fca0007f3e0ff */
[----:B------:R-:W-:Y:S01]  /*5100*/  IMAD.X R97, R190, 0x1, R163, P1 ;  /* 0x00000001be617824 */ /* 0x000fe200008e06a3 */
[----:B---3--:R0:W-:Y:S02]  /*5110*/  STS.U16 [R41+UR4+0x8200], R99 ;  /* 0x0082006329007988 */ /* 0x0081e40008000404 */
[----:B0-----:R-:W-:-:S06]  /*5120*/  PRMT R99, RZ, 0x7610, R99 ;  /* 0x00007610ff637816 */ /* 0x001fcc0000000063 */
[----:B------:R0:W3:Y:S04]  /*5130*/  @!P0 LDG.E.U16 R99, desc[UR8][R96.64] ;  /* 0x0000000860638981 */ /* 0x0000e8000c1e1500 */
[----:B----4-:R1:W-:Y:S01]  /*5140*/  STS.U16 [R41+UR4+0x8400], R100 ;  /* 0x0084006429007988 */ /* 0x0103e20008000404 */
[----:B0-----:R-:W-:Y:S02]  /*5150*/  IADD3 R96, P1, R189, R164, RZ ;  /* 0x000000a4bd607210 */ /* 0x001fe40007f3e0ff */
[----:B-1----:R-:W-:-:S03]  /*5160*/  PRMT R100, RZ, 0x7610, R100 ;  /* 0x00007610ff647816 */ /* 0x002fc60000000064 */
[----:B------:R-:W-:-:S05]  /*5170*/  IMAD.X R97, R180, 0x1, R163, P1 ;  /* 0x00000001b4617824 */ /* 0x000fca00008e06a3 */
[----:B------:R0:W4:Y:S02]  /*5180*/  @!P0 LDG.E.U16 R100, desc[UR8][R96.64] ;  /* 0x0000000860648981 */ /* 0x000124000c1e1500 */
[----:B0-----:R-:W-:Y:S02]  /*5190*/  IADD3 R96, P1, R220, R164, RZ ;  /* 0x000000a4dc607210 */ /* 0x001fe40007f3e0ff */
[----:B-----5:R0:W-:Y:S03]  /*51a0*/  STS.U16 [R41+UR4+0x8600], R101 ;  /* 0x0086006529007988 */ /* 0x0201e60008000404 */
[----:B------:R-:W-:Y:S01]  /*51b0*/  IMAD.X R97, R188, 0x1, R163, P1 ;  /* 0x00000001bc617824 */ /* 0x000fe200008e06a3 */
[----:B0-----:R-:W-:-:S06]  /*51c0*/  PRMT R101, RZ, 0x7610, R101 ;  /* 0x00007610ff657816 */ /* 0x001fcc0000000065 */
[----:B------:R0:W5:Y:S02]  /*51d0*/  @!P0 LDG.E.U16 R101, desc[UR8][R96.64] ;  /* 0x0000000860658981 */ /* 0x000164000c1e1500 */
[----:B0-----:R-:W-:-:S05]  /*51e0*/  IADD3 R96, P1, R187, R164, RZ ;  /* 0x000000a4bb607210 */ /* 0x001fca0007f3e0ff */
[----:B------:R-:W-:Y:S01]  /*51f0*/  IMAD.X R97, R179, 0x1, R163, P1 ;  /* 0x00000001b3617824 */ /* 0x000fe200008e06a3 */
[----:B------:R0:W-:Y:S02]  /*5200*/  STS.U16 [R41+UR4], R102 ;  /* 0x0000006629007988 */ /* 0x0001e40008000404 */
[----:B0-----:R-:W-:-:S06]  /*5210*/  PRMT R102, RZ, 0x7610, R102 ;  /* 0x00007610ff667816 */ /* 0x001fcc0000000066 */
[----:B------:R0:W5:Y:S02]  /*5220*/  @!P0 LDG.E.U16 R102, desc[UR8][R96.64] ;  /* 0x0000000860668981 */ /* 0x000164000c1e1500 */
[----:B0-----:R-:W-:-:S05]  /*5230*/  IADD3 R96, P1, R219, R164, RZ ;  /* 0x000000a4db607210 */ /* 0x001fca0007f3e0ff */
[----:B------:R-:W-:Y:S01]  /*5240*/  IMAD.X R97, R186, 0x1, R163, P1 ;  /* 0x00000001ba617824 */ /* 0x000fe200008e06a3 */
[----:B------:R0:W-:Y:S02]  /*5250*/  STS.U16 [R41+UR4+0x200], R105 ;  /* 0x0002006929007988 */ /* 0x0001e40008000404 */
[----:B0-----:R-:W-:-:S06]  /*5260*/  PRMT R105, RZ, 0x7610, R105 ;  /* 0x00007610ff697816 */ /* 0x001fcc0000000069 */
[----:B------:R0:W5:Y:S04]  /*5270*/  @!P0 LDG.E.U16 R105, desc[UR8][R96.64] ;  /* 0x0000000860698981 */ /* 0x000168000c1e1500 */
[----:B------:R1:W-:Y:S01]  /*5280*/  STS.U16 [R41+UR4+0x400], R104 ;  /* 0x0004006829007988 */ /* 0x0003e20008000404 */
[----:B0-----:R-:W-:Y:S02]  /*5290*/  IADD3 R96, P1, R183, R164, RZ ;  /* 0x000000a4b7607210 */ /* 0x001fe40007f3e0ff */
[----:B-1----:R-:W-:-:S03]  /*52a0*/  PRMT R104, RZ, 0x7610, R104 ;  /* 0x00007610ff687816 */ /* 0x002fc60000000068 */
[----:B------:R-:W-:-:S05]  /*52b0*/  IMAD.X R97, R178, 0x1, R163, P1 ;  /* 0x00000001b2617824 */ /* 0x000fca00008e06a3 */
[----:B------:R0:W5:Y:S04]  /*52c0*/  @!P0 LDG.E.U16 R104, desc[UR8][R96.64] ;  /* 0x0000000860688981 */ /* 0x000168000c1e1500 */
[----:B------:R1:W-:Y:S01]  /*52d0*/  STS.U16 [R41+UR4+0x600], R103 ;  /* 0x0006006729007988 */ /* 0x0003e20008000404 */
[----:B0-----:R-:W-:Y:S02]  /*52e0*/  IADD3 R96, P1, R218, R164, RZ ;  /* 0x000000a4da607210 */ /* 0x001fe40007f3e0ff */
[----:B-1----:R-:W-:-:S03]  /*52f0*/  PRMT R103, RZ, 0x7610, R103 ;  /* 0x00007610ff677816 */ /* 0x002fc60000000067 */
        /* <DEDUP_REMOVED lines=24> */
[----:B------:R0:W-:Y:S02]  /*5480*/  STS.U16 [R41+UR4+0x1000], R102 ;  /* 0x0010006629007988 */ /* 0x0001e40008000404 */
        /* <DEDUP_REMOVED lines=124> */
[----:B------:R-:W-:Y:S01]  /*5c50*/  PRMT R106, RZ, 0x7610, R106 ;  /* 0x00007610ff6a7816 */ /* 0x000fe2000000006a */
        /* <DEDUP_REMOVED lines=34> */
[----:B------:R-:W-:-:S05]  /*5e80*/  IMAD.X R97, R128, 0x1, R163, P1 ;  /* 0x0000000180617824 */ /* 0x000fca00008e06a3 */
[----:B------:R0:W5:Y:S04]  /*5e90*/  @!P0 LDG.E.U16 R106, desc[UR8][R96.64] ;  /* 0x00000008606a8981 */ /* 0x000168000c1e1500 */
[----:B------:R1:W-:Y:S01]  /*5ea0*/  STS.U16 [R41+UR4+0x5000], R102 ;  /* 0x0050006629007988 */ /* 0x0003e20008000404 */
[----:B0-----:R-:W-:Y:S02]  /*5eb0*/  IADD3 R96, P1, R199, R164, RZ ;  /* 0x000000a4c7607210 */ /* 0x001fe40007f3e0ff */
[----:B-1----:R-:W-:-:S03]  /*5ec0*/  PRMT R102, RZ, 0x7610, R102 ;  /* 0x00007610ff667816 */ /* 0x002fc60000000066 */
[----:B------:R-:W-:-:S05]  /*5ed0*/  IMAD.X R97, R132, 0x1, R163, P1 ;  /* 0x0000000184617824 */ /* 0x000fca00008e06a3 */
        /* <DEDUP_REMOVED lines=11> */
[----:B--2---:R1:W-:Y:S01]  /*5f90*/  STS.U16 [R41+UR4+0x5800], R98 ;  /* 0x0058006229007988 */ /* 0x0043e20008000404 */
[----:B0-----:R-:W-:Y:S02]  /*5fa0*/  IADD3 R96, P1, R145, R164, RZ ;  /* 0x000000a491607210 */ /* 0x001fe40007f3e0ff */
[----:B-1----:R-:W-:-:S03]  /*5fb0*/  PRMT R98, RZ, 0x7610, R98 ;  /* 0x00007610ff627816 */ /* 0x002fc60000000062 */
[----:B------:R-:W-:-:S05]  /*5fc0*/  IMAD.X R97, R136, 0x1, R163, P1 ;  /* 0x0000000188617824 */ /* 0x000fca00008e06a3 */
[----:B------:R0:W2:Y:S02]  /*5fd0*/  @!P0 LDG.E.U16 R98, desc[UR8][R96.64] ;  /* 0x0000000860628981 */ /* 0x0000a4000c1e1500 */
[----:B0-----:R-:W-:Y:S02]  /*5fe0*/  IADD3 R96, P1, R197, R164, RZ ;  /* 0x000000a4c5607210 */ /* 0x001fe40007f3e0ff */
[----:B---3--:R0:W-:Y:S03]  /*5ff0*/  STS.U16 [R41+UR4+0x5a00], R99 ;  /* 0x005a006329007988 */ /* 0x0081e60008000404 */
[----:B------:R-:W-:Y:S01]  /*6000*/  IMAD.X R97, R138, 0x1, R163, P1 ;  /* 0x000000018a617824 */ /* 0x000fe200008e06a3 */
        /* <DEDUP_REMOVED lines=11> */
[----:B------:R0:W5:Y:S04]  /*60c0*/  @!P0 LDG.E.U16 R101, desc[UR8][R96.64] ;  /* 0x0000000860658981 */ /* 0x000168000c1e1500 */
[----:B------:R1:W-:Y:S01]  /*60d0*/  STS.U16 [R41+UR4+0x6000], R106 ;  /* 0x0060006a29007988 */ /* 0x0003e20008000404 */
[----:B0-----:R-:W-:Y:S02]  /*60e0*/  IADD3 R96, P1, R151, R164, RZ ;  /* 0x000000a497607210 */ /* 0x001fe40007f3e0ff */
[----:B-1----:R-:W-:-:S03]  /*60f0*/  PRMT R106, RZ, 0x7610, R106 ;  /* 0x00007610ff6a7816 */ /* 0x002fc6000000006a */
[----:B------:R-:W-:-:S05]  /*6100*/  IMAD.X R97, R142, 0x1, R163, P1 ;  /* 0x000000018e617824 */ /* 0x000fca00008e06a3 */
[----:B------:R0:W5:Y:S02]  /*6110*/  @!P0 LDG.E.U16 R106, desc[UR8][R96.64] ;  /* 0x00000008606a8981 */ /* 0x000164000c1e1500 */
[----:B0-----:R-:W0:Y:S01]  /*6120*/  S2R R96, SR_TID.X ;  /* 0x0000000000607919 */ /* 0x001e220000002100 */
[----:B------:R-:W1:Y:S01]  /*6130*/  S2UR UR6, SR_CgaCtaId ;  /* 0x00000000000679c3 */ /* 0x000e620000008800 */
[----:B------:R-:W-:Y:S04]  /*6140*/  STS.U16 [R41+UR4+0x5400], R104 ;  /* 0x0054006829007988 */ /* 0x000fe80008000404 */
[----:B------:R0:W-:Y:S04]  /*6150*/  STS.U16 [R41+UR4+0x7200], R45 ;  /* 0x0072002d29007988 */ /* 0x0001e80008000404 */
[----:B------:R1:W-:Y:S04]  /*6160*/  STS.U16 [R41+UR4+0x7400], R46 ;  /* 0x0074002e29007988 */ /* 0x0003e80008000404 */
[----:B------:R1:W-:Y:S04]  /*6170*/  STS.U16 [R41+UR4+0x7600], R47 ;  /* 0x0076002f29007988 */ /* 0x0003e80008000404 */
[----:B------:R-:W-:Y:S04]  /*6180*/  STS.U16 [R41+UR4+0x7800], R40 ;  /* 0x0078002829007988 */ /* 0x000fe80008000404 */
[----:B------:R-:W-:Y:S04]  /*6190*/  STS.U16 [R41+UR4+0x7a00], R44 ;  /* 0x007a002c29007988 */ /* 0x000fe80008000404 */
[----:B------:R-:W-:Y:S01]  /*61a0*/  STS.U16 [R41+UR4+0x7c00], R43 ;  /* 0x007c002b29007988 */ /* 0x000fe20008000404 */
[----:B0-----:R-:W-:-:S03]  /*61b0*/  IMAD.SHL.U32 R174, R96, 0x40, RZ ;  /* 0x0000004060ae7824 */ /* 0x001fc600078e00ff */
[----:B------:R-:W-:Y:S01]  /*61c0*/  STS.U16 [R41+UR4+0x7e00], R42 ;  /* 0x007e002a29007988 */ /* 0x000fe20008000404 */
[----:B------:R-:W-:-:S03]  /*61d0*/  IMAD.SHL.U32 R45, R96, 0x8, RZ ;  /* 0x00000008602d7824 */ /* 0x000fc600078e00ff */
[----:B------:R-:W-:Y:S01]  /*61e0*/  STS.U16 [R41+UR4+0x6200], R102 ;  /* 0x0062006629007988 */ /* 0x000fe20008000404 */
[----:B------:R-:W-:Y:S01]  /*61f0*/  LOP3.LUT R174, R174, 0x1c0, RZ, 0xc0, !PT ;  /* 0x000001c0aeae7812 */ /* 0x000fe200078ec0ff */
[----:B-1----:R-:W-:Y:S01]  /*6200*/  IMAD.SHL.U32 R46, R96, 0x2, RZ ;  /* 0x00000002602e7824 */ /* 0x002fe200078e00ff */
[----:B------:R-:W-:Y:S02]  /*6210*/  UMOV UR5, 0x400 ;  /* 0x0000040000057882 */ /* 0x000fe40000000000 */
[----:B------:R-:W-:Y:S01]  /*6220*/  LOP3.LUT R47, R174, 0x30, R45, 0xf8, !PT ;  /* 0x00000030ae2f7812 */ /* 0x000fe200078ef82d */
[----:B------:R-:W-:Y:S01]  /*6230*/  ULEA UR5, UR6, UR5, 0x18 ;  /* 0x0000000506057291 */ /* 0x000fe2000f8ec03f */
[--C-:B------:R-:W-:Y:S01]  /*6240*/  LOP3.LUT R45, R45, 0x30, R46.reuse, 0x48, !PT ;  /* 0x000000302d2d7812 */ /* 0x100fe200078e482e */
[C---:B------:R-:W-:Y:S01]  /*6250*/  IMAD.SHL.U32 R104, R96.reuse, 0x20, RZ ;  /* 0x0000002060687824 */ /* 0x040fe200078e00ff */
[----:B------:R-:W-:Y:S02]  /*6260*/  LOP3.LUT R47, R47, 0x10, R46, 0x78, !PT ;  /* 0x000000102f2f7812 */ /* 0x000fe400078e782e */
[----:B------:R-:W-:-:S02]  /*6270*/  LOP3.LUT R46, R96, 0xe0, RZ, 0xc0, !PT ;  /* 0x000000e0602e7812 */ /* 0x000fc400078ec0ff */
[----:B------:R-:W-:Y:S02]  /*6280*/  LOP3.LUT R104, R47, 0x200, R104, 0xf8, !PT ;  /* 0x000002002f687812 */ /* 0x000fe400078ef868 */
[----:B------:R-:W-:Y:S02]  /*6290*/  LEA R46, R46, UR5, 0x4 ;  /* 0x000000052e2e7c11 */ /* 0x000fe4000f8e20ff */
[----:B------:R-:W-:Y:S02]  /*62a0*/  LOP3.LUT R108, R104, 0x20, RZ, 0x3c, !PT ;  /* 0x00000020686c7812 */ /* 0x000fe400078e3cff */
[----:B------:R-:W-:Y:S01]  /*62b0*/  IADD3 R174, R174, R46, R45 ;  /* 0x0000002eaeae7210 */ /* 0x000fe20007ffe02d */
[----:B------:R-:W-:Y:S04]  /*62c0*/  STS.U16 [R41+UR4+0x6400], R105 ;  /* 0x0064006929007988 */ /* 0x000fe80008000404 */
[----:B------:R-:W-:Y:S04]  /*62d0*/  STS.U16 [R41+UR4+0x6600], R103 ;  /* 0x0066006729007988 */ /* 0x000fe80008000404 */
[----:B--2---:R-:W-:Y:S04]  /*62e0*/  STS.U16 [R41+UR4+0x6800], R98 ;  /* 0x0068006229007988 */ /* 0x004fe80008000404 */
[----:B---3--:R-:W-:Y:S04]  /*62f0*/  STS.U16 [R41+UR4+0x6a00], R99 ;  /* 0x006a006329007988 */ /* 0x008fe80008000404 */
[----:B----4-:R-:W-:Y:S04]  /*6300*/  STS.U16 [R41+UR4+0x6c00], R100 ;  /* 0x006c006429007988 */ /* 0x010fe80008000404 */
[----:B-----5:R-:W-:Y:S04]  /*6310*/  STS.U16 [R41+UR4+0x6e00], R101 ;  /* 0x006e006529007988 */ /* 0x020fe80008000404 */
[----:B------:R-:W-:Y:S01]  /*6320*/  STS.U16 [R41+UR4+0x7000], R106 ;  /* 0x0070006a29007988 */ /* 0x000fe20008000404 */
[----:B------:R-:W-:Y:S06]  /*6330*/  BAR.SYNC.DEFER_BLOCKING 0x0 ;  /* 0x0000000000007b1d */ /* 0x000fec0000010000 */
[----:B------:R-:W-:Y:S04]  /*6340*/  LDSM.16.MT88.4 R100, [R104+UR5+0x8000] ;  /* 0x008000056864783b */ /* 0x000fe80008004200 */
[----:B------:R-:W-:Y:S04]  /*6350*/  LDSM.16.MT88.4 R96, [R108+UR5+0x8000] ;  /* 0x008000056c60783b */ /* 0x000fe80008004200 */
[----:B------:R-:W0:Y:S04]  /*6360*/  LDSM.16.M88.4 R40, [R174+0x1000] ;  /* 0x00100000ae28783b */ /* 0x000e280000000200 */
[----:B------:R-:W1:Y:S04]  /*6370*/  LDSM.16.MT88.4 R104, [R104+UR5+0x8400] ;  /* 0x008400056868783b */ /* 0x000e680008004200 */
[----:B------:R-:W2:Y:S04]  /*6380*/  LDSM.16.MT88.4 R108, [R108+UR5+0x8400] ;  /* 0x008400056c6c783b */ /* 0x000ea80008004200 */
[----:B------:R-:W-:Y:S01]  /*6390*/  LDSM.16.M88.4 R44, [R174] ;  /* 0x00000000ae2c783b */ /* 0x000fe20000000200 */
[-C--:B0-----:R-:W-:Y:S06]  /*63a0*/  HMMA.16816.F32 R116, R100, R40.reuse, R116 ;  /* 0x000000286474723c */ /* 0x081fec0000001874 */
[----:B------:R-:W-:-:S15]  /*63b0*/  HMMA.16816.F32 R124, R96, R40, R124 ;  /* 0x00000028607c723c */ /* 0x000fde000000187c */
[----:B------:R-:W-:-:S03]  /*63c0*/  NOP ;  /* 0x0000000000007918 */ /* 0x000fc60000000000 */
[-C--:B-1----:R-:W-:Y:S06]  /*63d0*/  HMMA.16816.F32 R116, R104, R42.reuse, R116 ;  /* 0x0000002a6874723c */ /* 0x082fec0000001874 */
[----:B--2---:R-:W-:Y:S01]  /*63e0*/  HMMA.16816.F32 R124, R108, R42, R124 ;  /* 0x0000002a6c7c723c */ /* 0x004fe2000000187c */
[----:B------:R-:W0:Y:S05]  /*63f0*/  LDSM.16.M88.4 R40, [R174+0x2000] ;  /* 0x00200000ae28783b */ /* 0x000e2a0000000200 */
[-C--:B0-----:R-:W-:Y:S06]  /*6400*/  HMMA.16816.F32 R72, R100, R40.reuse, R72 ;  /* 0x000000286448723c */ /* 0x081fec0000001848 */
[----:B------:R-:W-:-:S15]  /*6410*/  HMMA.16816.F32 R48, R96, R40, R48 ;  /* 0x000000286030723c */ /* 0x000fde0000001830 */
[----:B------:R-:W-:-:S03]  /*6420*/  NOP ;  /* 0x0000000000007918 */ /* 0x000fc60000000000 */
[-C--:B------:R-:W-:Y:S06]  /*6430*/  HMMA.16816.F32 R72, R104, R42.reuse, R72 ;  /* 0x0000002a6848723c */ /* 0x080fec0000001848 */
[----:B------:R-:W-:Y:S01]  /*6440*/  HMMA.16816.F32 R48, R108, R42, R48 ;  /* 0x0000002a6c30723c */ /* 0x000fe20000001830 */
        /* <DEDUP_REMOVED lines=26> */
[----:B------:R-:W-:Y:S07]  /*65f0*/  HMMA.16816.F32 R68, R96, R40, R68 ;  /* 0x000000286044723c */ /* 0x000fee0000001844 */
[----:B------:R-:W-:-:S02]  /*6600*/  IMAD.MOV.U32 R40, RZ, RZ, R159 ;  /* 0x000000ffff287224 */ /* 0x000fc400078e009f */
[----:B------:R-:W-:Y:S02]  /*6610*/  IMAD.MOV.U32 R41, RZ, RZ, R152 ;  /* 0x000000ffff297224 */ /* 0x000fe400078e0098 */
[----:B------:R-:W-:-:S04]  /*6620*/  IMAD.WIDE R40, R161, 0x2, R40 ;  /* 0x00000002a1287825 */ /* 0x000fc800078e0228 */
[----:B------:R-:W-:Y:S02]  /*6630*/  IMAD.MOV.U32 R159, RZ, RZ, R40 ;  /* 0x000000ffff9f7224 */ /* 0x000fe400078e0028 */
[----:B------:R-:W-:Y:S02]  /*6640*/  IMAD.MOV.U32 R152, RZ, RZ, R41 ;  /* 0x000000ffff987224 */ /* 0x000fe400078e0029 */
[----:B------:R-:W-:Y:S02]  /*6650*/  IMAD.MOV.U32 R40, RZ, RZ, R158 ;  /* 0x000000ffff287224 */ /* 0x000fe400078e009e */
[----:B------:R-:W-:Y:S02]  /*6660*/  IMAD.MOV.U32 R41, RZ, RZ, R150 ;  /* 0x000000ffff297224 */ /* 0x000fe400078e0096 */
[----:B------:R-:W-:Y:S01]  /*6670*/  IMAD.WIDE R40, R161, 0x2, R40 ;  /* 0x00000002a1287825 */ /* 0x000fe200078e0228 */
[----:B------:R-:W-:Y:S03]  /*6680*/  HMMA.16816.F32 R92, R104, R42, R92 ;  /* 0x0000002a685c723c */ /* 0x000fe6000000185c */
[----:B------:R-:W-:-:S02]  /*6690*/  IMAD.MOV.U32 R158, RZ, RZ, R40 ;  /* 0x000000ffff9e7224 */ /* 0x000fc400078e0028 */
[----:B------:R-:W-:Y:S01]  /*66a0*/  IMAD.MOV.U32 R150, RZ, RZ, R41 ;  /* 0x000000ffff967224 */ /* 0x000fe200078e0029 */
[----:B------:R-:W-:Y:S01]  /*66b0*/  HMMA.16816.F32 R68, R108, R42, R68 ;  /* 0x0000002a6c44723c */ /* 0x000fe20000001844 */
[----:B------:R-:W-:Y:S02]  /*66c0*/  IMAD.MOV.U32 R40, RZ, RZ, R156 ;  /* 0x000000ffff287224 */ /* 0x000fe400078e009c */
[----:B------:R-:W-:-:S04]  /*66d0*/  IMAD.MOV.U32 R41, RZ, RZ, R147 ;  /* 0x000000ffff297224 */ /* 0x000fc800078e0093 */
[----:B------:R-:W-:Y:S02]  /*66e0*/  IMAD.MOV.U32 R42, RZ, RZ, R157 ;  /* 0x000000ffff2a7224 */ /* 0x000fe400078e009d */
[----:B------:R-:W-:Y:S02]  /*66f0*/  IMAD.MOV.U32 R43, RZ, RZ, R149 ;  /* 0x000000ffff2b7224 */ /* 0x000fe400078e0095 */
[----:B------:R-:W-:-:S04]  /*6700*/  IMAD.WIDE R40, R161, 0x2, R40 ;  /* 0x00000002a1287825 */ /* 0x000fc800078e0228 */
[----:B------:R-:W-:-:S04]  /*6710*/  IMAD.WIDE R42, R161, 0x2, R42 ;  /* 0x00000002a12a7825 */ /* 0x000fc800078e022a */
[----:B------:R-:W-:Y:S02]  /*6720*/  IMAD.MOV.U32 R157, RZ, RZ, R42 ;  /* 0x000000ffff9d7224 */ /* 0x000fe400078e002a */
[----:B------:R-:W-:Y:S02]  /*6730*/  IMAD.MOV.U32 R149, RZ, RZ, R43 ;  /* 0x000000ffff957224 */ /* 0x000fe400078e002b */
[----:B------:R-:W-:Y:S02]  /*6740*/  IMAD.MOV.U32 R156, RZ, RZ, R40 ;  /* 0x000000ffff9c7224 */ /* 0x000fe400078e0028 */
[----:B------:R-:W-:Y:S02]  /*6750*/  IMAD.MOV.U32 R147, RZ, RZ, R41 ;  /* 0x000000ffff937224 */ /* 0x000fe400078e0029 */
[----:B------:R-:W-:Y:S02]  /*6760*/  IMAD.MOV.U32 R42, RZ, RZ, R155 ;  /* 0x000000ffff2a7224 */ /* 0x000fe400078e009b */
[----:B------:R-:W-:-:S02]  /*6770*/  IMAD.MOV.U32 R43, RZ, RZ, R146 ;  /* 0x000000ffff2b7224 */ /* 0x000fc400078e0092 */
        /* <DEDUP_REMOVED lines=262> */
[C---:B------:R-:W-:Y:S01]  /*77e0*/  IMAD.WIDE R42, R161.reuse, 0x2, R42 ;  /* 0x00000002a12a7825 */ /* 0x040fe200078e022a */
[----:B------:R-:W-:Y:S03]  /*77f0*/  HMMA.16816.F32 R112, R100, R44, R112 ;  /* 0x0000002c6470723c */ /* 0x000fe60000001870 */
[----:B------:R-:W-:-:S03]  /*7800*/  IMAD.WIDE R40, R161, 0x2, R40 ;  /* 0x00000002a1287825 */ /* 0x000fc600078e0228 */
[----:B------:R-:W-:Y:S01]  /*7810*/  HMMA.16816.F32 R120, R96, R44, R120 ;  /* 0x0000002c6078723c */ /* 0x000fe20000001878 */
[----:B------:R-:W0:Y:S01]  /*7820*/  LDC R45, c[0x0][0x238] ;  /* 0x00008e00ff2d7b82 */ /* 0x000e220000000800 */
[----:B------:R-:W-:Y:S02]  /*7830*/  IMAD.MOV.U32 R187, RZ, RZ, R42 ;  /* 0x000000ffffbb7224 */ /* 0x000fe400078e002a */
[----:B------:R-:W-:Y:S02]  /*7840*/  IMAD.MOV.U32 R179, RZ, RZ, R43 ;  /* 0x000000ffffb37224 */ /* 0x000fe400078e002b */
[----:B------:R-:W-:Y:S02]  /*7850*/  IMAD.MOV.U32 R221, RZ, RZ, R40 ;  /* 0x000000ffffdd7224 */ /* 0x000fe400078e0028 */
[----:B------:R-:W-:Y:S02]  /*7860*/  IMAD.MOV.U32 R190, RZ, RZ, R41 ;  /* 0x000000ffffbe7224 */ /* 0x000fe400078e0029 */
[----:B------:R-:W-:-:S02]  /*7870*/  IMAD.MOV.U32 R42, RZ, RZ, R189 ;  /* 0x000000ffff2a7224 */ /* 0x000fc400078e00bd */
[----:B------:R-:W-:Y:S02]  /*7880*/  IMAD.MOV.U32 R43, RZ, RZ, R180 ;  /* 0x000000ffff2b7224 */ /* 0x000fe400078e00b4 */
[----:B------:R-:W-:Y:S02]  /*7890*/  IMAD.MOV.U32 R40, RZ, RZ, R222 ;  /* 0x000000ffff287224 */ /* 0x000fe400078e00de */
[----:B------:R-:W-:Y:S02]  /*78a0*/  IMAD.MOV.U32 R41, RZ, RZ, R192 ;  /* 0x000000ffff297224 */ /* 0x000fe400078e00c0 */
[----:B------:R-:W-:-:S04]  /*78b0*/  IMAD.WIDE R42, R161, 0x2, R42 ;  /* 0x00000002a12a7825 */ /* 0x000fc800078e022a */
[----:B------:R-:W-:-:S04]  /*78c0*/  IMAD.WIDE R40, R161, 0x2, R40 ;  /* 0x00000002a1287825 */ /* 0x000fc800078e0228 */
[----:B------:R-:W-:Y:S02]  /*78d0*/  VIADD R162, R162, 0xffffffff ;  /* 0xffffffffa2a27836 */ /* 0x000fe40000000000 */
[----:B------:R-:W-:Y:S02]  /*78e0*/  IMAD.MOV.U32 R189, RZ, RZ, R42 ;  /* 0x000000ffffbd7224 */ /* 0x000fe400078e002a */
[----:B------:R-:W-:Y:S02]  /*78f0*/  IMAD.MOV.U32 R180, RZ, RZ, R43 ;  /* 0x000000ffffb47224 */ /* 0x000fe400078e002b */
[----:B------:R-:W-:Y:S02]  /*7900*/  IMAD.MOV.U32 R222, RZ, RZ, R40 ;  /* 0x000000ffffde7224 */ /* 0x000fe400078e0028 */
[----:B------:R-:W-:Y:S02]  /*7910*/  IMAD.MOV.U32 R192, RZ, RZ, R41 ;  /* 0x000000ffffc07224 */ /* 0x000fe400078e0029 */
[----:B------:R-:W-:-:S02]  /*7920*/  IMAD.MOV.U32 R42, RZ, RZ, R191 ;  /* 0x000000ffff2a7224 */ /* 0x000fc400078e00bf */
[----:B------:R-:W-:Y:S02]  /*7930*/  IMAD.MOV.U32 R43, RZ, RZ, R181 ;  /* 0x000000ffff2b7224 */ /* 0x000fe400078e00b5 */
[----:B------:R-:W-:Y:S02]  /*7940*/  IMAD.MOV.U32 R40, RZ, RZ, R223 ;  /* 0x000000ffff287224 */ /* 0x000fe400078e00df */
[----:B------:R-:W-:Y:S01]  /*7950*/  IMAD.MOV.U32 R41, RZ, RZ, R194 ;  /* 0x000000ffff297224 */ /* 0x000fe200078e00c2 */
[----:B------:R-:W-:Y:S01]  /*7960*/  ISETP.NE.U32.AND P0, PT, R162, RZ, PT ;  /* 0x000000ffa200720c */ /* 0x000fe20003f05070 */
        /* <DEDUP_REMOVED lines=9> */
[----:B------:R-:W-:Y:S01]  /*7a00*/  IMAD.MOV.U32 R41, RZ, RZ, R195 ;  /* 0x000000ffff297224 */ /* 0x000fe200078e00c3 */
[----:B------:R-:W-:Y:S01]  /*7a10*/  HMMA.16816.F32 R112, R104, R46, R112 ;  /* 0x0000002e6870723c */ /* 0x000fe20000001870 */
[----:B------:R-:W-:Y:S01]  /*7a20*/  IMAD.WIDE R42, R161, 0x2, R42 ;  /* 0x00000002a12a7825 */ /* 0x000fe200078e022a */
[----:B------:R-:W-:-:S03]  /*7a30*/  UIADD3 UR7, UR7, -0x20, URZ ;  /* 0xffffffe007077890 */ /* 0x000fc6000fffe03f */
[----:B------:R-:W-:Y:S01]  /*7a40*/  IMAD.WIDE R40, R161, 0x2, R40 ;  /* 0x00000002a1287825 */ /* 0x000fe200078e0228 */
[----:B------:R-:W-:Y:S03]  /*7a50*/  HMMA.16816.F32 R120, R108, R46, R120 ;  /* 0x0000002e6c78723c */ /* 0x000fe60000001878 */
[----:B0-----:R-:W-:Y:S02]  /*7a60*/  IMAD.SHL.U32 R45, R45, 0x20, RZ ;  /* 0x000000202d2d7824 */ /* 0x001fe400078e00ff */
[----:B------:R-:W-:Y:S02]  /*7a70*/  IMAD.MOV.U32 R193, RZ, RZ, R42 ;  /* 0x000000ffffc17224 */ /* 0x000fe400078e002a */
[----:B------:R-:W-:Y:S02]  /*7a80*/  IMAD.MOV.U32 R182, RZ, RZ, R43 ;  /* 0x000000ffffb67224 */ /* 0x000fe400078e002b */
[----:B------:R-:W-:-:S02]  /*7a90*/  IMAD.MOV.U32 R224, RZ, RZ, R40 ;  /* 0x000000ffffe07224 */ /* 0x000fc400078e0028 */
[----:B------:R-:W-:Y:S02]  /*7aa0*/  IMAD.MOV.U32 R195, RZ, RZ, R41 ;  /* 0x000000ffffc37224 */ /* 0x000fe400078e0029 */
[----:B------:R-:W-:Y:S01]  /*7ab0*/  IMAD.WIDE R130, R45, 0x2, R130 ;  /* 0x000000022d827825 */ /* 0x000fe200078e0282 */
[----:B------:R-:W-:Y:S10]  /*7ac0*/  @P0 BRA `(.L_x_2) ;  /* 0xffffffd000180947 */ /* 0x000ff4000383ffff */
[----:B------:R-:W-:Y:S02]  /*7ad0*/  F2FP.F16.F32.PACK_AB R12, R127, R123 ;  /* 0x0000007b7f0c723e */ /* 0x000fe400000000ff */
[----:B------:R-:W-:Y:S02]  /*7ae0*/  F2FP.F16.F32.PACK_AB R8, R126, R122 ;  /* 0x0000007a7e08723e */ /* 0x000fe400000000ff */
[----:B------:R-:W-:Y:S02]  /*7af0*/  F2FP.F16.F32.PACK_AB R4, R125, R121 ;  /* 0x000000797d04723e */ /* 0x000fe400000000ff */
[----:B------:R-:W-:Y:S02]  /*7b00*/  F2FP.F16.F32.PACK_AB R24, R119, R115 ;  /* 0x000000737718723e */ /* 0x000fe400000000ff */
[----:B------:R-:W-:Y:S02]  /*7b10*/  F2FP.F16.F32.PACK_AB R20, R118, R114 ;  /* 0x000000727614723e */ /* 0x000fe400000000ff */
[----:B------:R-:W-:-:S02]  /*7b20*/  F2FP.F16.F32.PACK_AB R16, R117, R113 ;  /* 0x000000717510723e */ /* 0x000fc400000000ff */
        /* <DEDUP_REMOVED lines=25> */
[----:B------:R-:W-:-:S07]  /*7cc0*/  F2FP.F16.F32.PACK_AB R112, R116, R112 ;  /* 0x000000707470723e */ /* 0x000fce00000000ff */
.L_x_1:
[----:B------:R-:W2:Y:S01]  /*7cd0*/  LDL.LU R0, [R1+0xb0] ;  /* 0x0000b00001007983 */ /* 0x000ea20000300800 */
[----:B------:R-:W1:Y:S01]  /*7ce0*/  S2UR UR5, SR_CgaCtaId ;  /* 0x00000000000579c3 */ /* 0x000e620000008800 */
[----:B0-----:R-:W0:Y:S01]  /*7cf0*/  S2R R28, SR_TID.X ;  /* 0x00000000001c7919 */ /* 0x001e220000002100 */
[----:B------:R-:W-:Y:S01]  /*7d00*/  UMOV UR4, 0x400 ;  /* 0x0000040000047882 */ /* 0x000fe20000000000 */
[----:B------:R-:W-:Y:S01]  /*7d10*/  ULDC.64 UR10, c[0x0][0x228] ;  /* 0x00008a00000a7ab9 */ /* 0x000fe20000000a00 */
[----:B------:R-:W-:Y:S01]  /*7d20*/  ULDC.64 UR6, c[0x0][0x220] ;  /* 0x0000880000067ab9 */ /* 0x000fe20000000a00 */
[----:B------:R-:W3:Y:S04]  /*7d30*/  LDL.LU R31, [R1+0x98] ;  /* 0x00009800011f7983 */ /* 0x000ee80000300800 */
[----:B------:R-:W4:Y:S04]  /*7d40*/  LDL.LU R30, [R1+0x94] ;  /* 0x00009400011e7983 */ /* 0x000f280000300800 */
[----:B------:R-:W5:Y:S01]  /*7d50*/  LDL.LU R48, [R1+0xac] ;  /* 0x0000ac0001307983 */ /* 0x000f620000300800 */
[----:B-1----:R-:W-:-:S03]  /*7d60*/  ULEA UR4, UR5, UR4, 0x18 ;  /* 0x0000000405047291 */ /* 0x002fc6000f8ec03f */
[----:B------:R-:W4:Y:S01]  /*7d70*/  LDL.LU R47, [R1+0xa8] ;  /* 0x0000a800012f7983 */ /* 0x000f220000300800 */
[----:B------:R-:W-:Y:S01]  /*7d80*/  ULDC UR5, c[0x0][0x244] ;  /* 0x0000910000057ab9 */ /* 0x000fe20000000800 */
[C---:B0-----:R-:W-:Y:S02]  /*7d90*/  IMAD.SHL.U32 R3, R28.reuse, 0x4, RZ ;  /* 0x000000041c037824 */ /* 0x041fe400078e00ff */
[----:B------:R-:W-:Y:S01]  /*7da0*/  IMAD.SHL.U32 R29, R28, 0x10, RZ ;  /* 0x000000101c1d7824 */ /* 0x000fe200078e00ff */
[----:B------:R-:W-:Y:S01]  /*7db0*/  BAR.SYNC.DEFER_BLOCKING 0x0 ;  /* 0x0000000000007b1d */ /* 0x000fe20000010000 */
[----:B------:R-:W-:-:S04]  /*7dc0*/  ISETP.GE.AND P0, PT, R236, UR10, PT ;  /* 0x0000000aec007c0c */ /* 0x000fc8000bf06270 */
[----:B------:R-:W-:Y:S02]  /*7dd0*/  ISETP.LT.AND P6, PT, R160, UR11, !P0 ;  /* 0x0000000ba0007c0c */ /* 0x000fe4000c7c1270 */
[----:B------:R-:W-:Y:S01]  /*7de0*/  ISETP.LT.AND P5, PT, R235, UR11, !P0 ;  /* 0x0000000beb007c0c */ /* 0x000fe2000c7a1270 */
[----:B------:R-:W4:Y:S04]  /*7df0*/  LDL.LU R50, [R1+0xa4] ;  /* 0x0000a40001327983 */ /* 0x000f280000300800 */
[----:B------:R-:W4:Y:S04]  /*7e00*/  LDL.LU R46, [R1+0xa0] ;  /* 0x0000a000012e7983 */ /* 0x000f280000300800 */
[----:B------:R-:W4:Y:S04]  /*7e10*/  LDL.LU R52, [R1+0x9c] ;  /* 0x00009c0001347983 */ /* 0x000f280000300800 */
[----:B------:R-:W4:Y:S04]  /*7e20*/  LDL.LU R51, [R1+0x90] ;  /* 0x0000900001337983 */ /* 0x000f280000300800 */
[----:B------:R-:W4:Y:S01]  /*7e30*/  LDL.LU R49, [R1+0x8c] ;  /* 0x00008c0001317983 */ /* 0x000f220000300800 */
[----:B--2---:R-:W-:Y:S01]  /*7e40*/  LOP3.LUT R2, R0, 0x1c60, RZ, 0xc0, !PT ;  /* 0x00001c6000027812 */ /* 0x004fe200078ec0ff */
[----:B------:R-:W-:-:S03]  /*7e50*/  IMAD.SHL.U32 R0, R28, 0x400, RZ ;  /* 0x000004001c007824 */ /* 0x000fc600078e00ff */
[----:B------:R-:W-:Y:S02]  /*7e60*/  LOP3.LUT R3, R2, 0x70, R3, 0x78, !PT ;  /* 0x0000007002037812 */ /* 0x000fe400078e7803 */
[----:B------:R-:W-:-:S04]  /*7e70*/  LOP3.LUT R0, R0, 0x6000, RZ, 0xc0, !PT ;  /* 0x0000600000007812 */ /* 0x000fc800078ec0ff */
[----:B------:R-:W-:-:S05]  /*7e80*/  IADD3 R0, R3, UR4, R0 ;  /* 0x0000000403007c10 */ /* 0x000fca000fffe000 */
[----:B------:R-:W-:Y:S04]  /*7e90*/  STS.128 [R0], R112 ;  /* 0x0000007000007388 */ /* 0x000fe80000000c00 */
[----:B------:R-:W-:Y:S04]  /*7ea0*/  STS.128 [R0+0x200], R16 ;  /* 0x0002001000007388 */ /* 0x000fe80000000c00 */
[----:B------:R-:W-:Y:S04]  /*7eb0*/  STS.128 [R0+0x80], R20 ;  /* 0x0000801400007388 */ /* 0x000fe80000000c00 */
[----:B------:R-:W-:Y:S04]  /*7ec0*/  STS.128 [R0+0x280], R24 ;  /* 0x0002801800007388 */ /* 0x000fe80000000c00 */
[----:B------:R-:W-:Y:S04]  /*7ed0*/  STS.128 [R0+0x100], R120 ;  /* 0x0001007800007388 */ /* 0x000fe80000000c00 */
[----:B------:R-:W-:Y:S04]  /*7ee0*/  STS.128 [R0+0x300], R4 ;  /* 0x0003000400007388 */ /* 0x000fe80000000c00 */
[----:B------:R-:W-:Y:S04]  /*7ef0*/  STS.128 [R0+0x180], R8 ;  /* 0x0001800800007388 */ /* 0x000fe80000000c00 */
[----:B------:R0:W-:Y:S01]  /*7f00*/  STS.128 [R0+0x380], R12 ;  /* 0x0003800c00007388 */ /* 0x0001e20000000c00 */
[----:B------:R-:W-:-:S05]  /*7f10*/  IMAD.SHL.U32 R2, R28, 0x1000, RZ ;  /* 0x000010001c027824 */ /* 0x000fca00078e00ff */
[----:B------:R-:W-:-:S04]  /*7f20*/  LOP3.LUT R2, R2, 0x6000, RZ, 0xc0, !PT ;  /* 0x0000600002027812 */ /* 0x000fc800078ec0ff */
[----:B------:R-:W-:Y:S02]  /*7f30*/  LOP3.LUT R29, R2, 0x3f0, R29, 0xf8, !PT ;  /* 0x000003f0021d7812 */ /* 0x000fe400078ef81d */
[----:B------:R-:W-:-:S04]  /*7f40*/  SHF.R.U32.HI R2, RZ, 0x1, R28 ;  /* 0x00000001ff027819 */ /* 0x000fc8000001161c */
[----:B------:R-:W-:Y:S01]  /*7f50*/  LOP3.LUT R44, R29, 0x60, R2, 0x78, !PT ;  /* 0x000000601d2c7812 */ /* 0x000fe200078e7802 */
[----:B------:R-:W-:Y:S08]  /*7f60*/  BAR.SYNC.DEFER_BLOCKING 0x0 ;  /* 0x0000000000007b1d */ /* 0x000ff00000010000 */
[----:B------:R-:W1:Y:S01]  /*7f70*/  LDC R2, c[0x0][0x248] ;  /* 0x00009200ff027b82 */ /* 0x000e620000000800 */
[----:B------:R-:W2:Y:S04]  /*7f80*/  LDS.128 R8, [R44+UR4] ;  /* 0x000000042c087984 */ /* 0x000ea80008000c00 */
[----:B------:R-:W3:Y:S04]  /*7f90*/  LDS.128 R12, [R44+UR4+0x400] ;  /* 0x000400042c0c7984 */ /* 0x000ee80008000c00 */
[----:B------:R-:W5:Y:S01]  /*7fa0*/  LDS.128 R4, [R44+UR4+0x800] ;  /* 0x000800042c047984 */ /* 0x000f620008000c00 */
[----:B------:R-:W-:-:S02]  /*7fb0*/  IMAD R3, R236, UR5, RZ ;  /* 0x00000005ec037c24 */ /* 0x000fc4000f8e02ff */
[----:B-1----:R-:W-:Y:S01]  /*7fc0*/  IMAD R43, R160, R2, RZ ;  /* 0x00000002a02b7224 */ /* 0x002fe200078e02ff */
[----:B------:R-:W1:Y:S02]  /*7fd0*/  LDS.128 R16, [R44+UR4+0xc00] ;  /* 0x000c00042c107984 */ /* 0x000e640008000c00 */
[C---:B0-----:R-:W-:Y:S02]  /*7fe0*/  LEA R0, P1, R3.reuse, UR6, 0x1 ;  /* 0x0000000603007c11 */ /* 0x041fe4000f8208ff */
[----:B------:R-:W0:Y:S02]  /*7ff0*/  LDS.128 R20, [R44+UR4+0x1000] ;  /* 0x001000042c147984 */ /* 0x000e240008000c00 */
[----:B------:R-:W-:Y:S02]  /*8000*/  LEA.HI.X.SX32 R3, R3, UR7, 0x1, P1 ;  /* 0x0000000703037c11 */ /* 0x000fe400088f0eff */
[----:B------:R-:W-:Y:S01]  /*8010*/  LEA R36, P1, R43, R0, 0x1 ;  /* 0x000000002b247211 */ /* 0x000fe200078208ff */
[-C--:B------:R-:W-:Y:S01]  /*8020*/  IMAD R235, R235, R2.reuse, RZ ;  /* 0x00000002ebeb7224 */ /* 0x080fe200078e02ff */
[----:B------:R-:W0:Y:S01]  /*8030*/  LDS.128 R24, [R44+UR4+0x1400] ;  /* 0x001400042c187984 */ /* 0x000e220008000c00 */
[----:B------:R-:W-:Y:S01]  /*8040*/  IMAD R32, R234, R2, RZ ;  /* 0x00000002ea207224 */ /* 0x000fe200078e02ff */
[----:B------:R-:W-:-:S02]  /*8050*/  LEA.HI.X.SX32 R37, R43, R3, 0x1, P1 ;  /* 0x000000032b257211 */ /* 0x000fc400008f0eff */
[----:B------:R-:W-:Y:S02]  /*8060*/  ISETP.LT.AND P1, PT, R234, UR11, !P0 ;  /* 0x0000000bea007c0c */ /* 0x000fe4000c721270 */
[----:B------:R-:W-:-:S04]  /*8070*/  LEA R38, P4, R235, R0, 0x1 ;  /* 0x00000000eb267211 */ /* 0x000fc800078808ff */
[----:B------:R-:W-:Y:S01]  /*8080*/  LEA.HI.X.SX32 R39, R235, R3, 0x1, P4 ;  /* 0x00000003eb277211 */ /* 0x000fe200020f0eff */
[----:B--2---:R2:W-:Y:S01]  /*8090*/  @P6 STG.E.U16 desc[UR8][R36.64], R8 ;  /* 0x0000000824006986 */ /* 0x0045e2000c101508 */
[----:B------:R-:W-:-:S04]  /*80a0*/  LEA R40, P6, R32, R0, 0x1 ;  /* 0x0000000020287211 */ /* 0x000fc800078c08ff */
[----:B------:R-:W-:Y:S01]  /*80b0*/  LEA.HI.X.SX32 R41, R32, R3, 0x1, P6 ;  /* 0x0000000320297211 */ /* 0x000fe200030f0eff */
[----:B---3--:R3:W-:Y:S04]  /*80c0*/  @P5 STG.E.U16 desc[UR8][R38.64], R12 ;  /* 0x0000000c26005986 */ /* 0x0087e8000c101508 */
[----:B-----5:R5:W-:Y:S01]  /*80d0*/  @P1 STG.E.U16 desc[UR8][R40.64], R4 ;  /* 0x0000000428001986 */ /* 0x020be2000c101508 */
[----:B------:R-:W-:-:S03]  /*80e0*/  ISETP.LT.AND P1, PT, R48, UR11, !P0 ;  /* 0x0000000b30007c0c */ /* 0x000fc6000c721270 */
[----:B------:R-:W5:Y:S01]  /*80f0*/  LDL.LU R48, [R1+0x88] ;  /* 0x0000880001307983 */ /* 0x000f620000300800 */
[----:B------:R-:W-:Y:S02]  /*8100*/  ISETP.LT.AND P3, PT, R31, UR11, !P0 ;  /* 0x0000000b1f007c0c */ /* 0x000fe4000c761270 */
[----:B----4-:R-:W-:Y:S01]  /*8110*/  ISETP.LT.AND P2, PT, R30, UR11, !P0 ;  /* 0x0000000b1e007c0c */ /* 0x010fe2000c741270 */
[----:B------:R-:W-:Y:S01]  /*8120*/  LDS.128 R32, [R44+UR4+0x1c00] ;  /* 0x001c00042c207984 */ /* 0x000fe20008000c00 */
[C---:B------:R-:W-:Y:S01]  /*8130*/  ISETP.LT.AND P4, PT, R233.reuse, UR11, !P0 ;  /* 0x0000000be9007c0c */ /* 0x040fe2000c781270 */
[----:B------:R-:W-:Y:S02]  /*8140*/  IMAD R233, R233, R2, RZ ;  /* 0x00000002e9e97224 */ /* 0x000fe400078e02ff */
[----:B------:R-:W4:Y:S01]  /*8150*/  LDS.128 R28, [R44+UR4+0x1800] ;  /* 0x001800042c1c7984 */ /* 0x000f220008000c00 */
[----:B------:R-:W-:Y:S02]  /*8160*/  IMAD R45, R2, 0x20, R43 ;  /* 0x00000020022d7824 */ /* 0x000fe400078e022b */
[----:B------:R-:W-:-:S04]  /*8170*/  LEA R42, P6, R233, R0, 0x1 ;  /* 0x00000000e92a7211 */ /* 0x000fc800078c08ff */
[-C--:B------:R-:W-:Y:S02]  /*8180*/  LEA.HI.X.SX32 R43, R233, R3.reuse, 0x1, P6 ;  /* 0x00000003e92b7211 */ /* 0x080fe400030f0eff */
[----:B------:R-:W-:Y:S01]  /*8190*/  ISETP.LT.AND P6, PT, R47, UR11, !P0 ;  /* 0x0000000b2f007c0c */ /* 0x000fe2000c7c1270 */
[C---:B------:R-:W-:Y:S01]  /*81a0*/  IMAD R47, R2.reuse, 0x8, R45 ;  /* 0x00000008022f7824 */ /* 0x040fe200078e022d */
[CC--:B--2---:R-:W-:Y:S01]  /*81b0*/  LEA R36, P5, R45.reuse, R0.reuse, 0x1 ;  /* 0x000000002d247211 */ /* 0x0c4fe200078a08ff */
[----:B-1----:R1:W-:Y:S03]  /*81c0*/  @P4 STG.E.U16 desc[UR8][R42.64], R16 ;  /* 0x000000102a004986 */ /* 0x0023e6000c101508 */
[----:B------:R-:W-:Y:S01]  /*81d0*/  LEA.HI.X.SX32 R37, R45, R3, 0x1, P5 ;  /* 0x000000032d257211 */ /* 0x000fe200028f0eff */
[----:B------:R-:W-:Y:S01]  /*81e0*/  IMAD R45, R2, 0x8, R47 ;  /* 0x00000008022d7824 */ /* 0x000fe200078e022f */
[----:B---3--:R-:W-:-:S04]  /*81f0*/  LEA R38, P4, R47, R0, 0x1 ;  /* 0x000000002f267211 */ /* 0x008fc800078808ff */
[-C--:B------:R-:W-:Y:S01]  /*8200*/  LEA.HI.X.SX32 R39, R47, R3.reuse, 0x1, P4 ;  /* 0x000000032f277211 */ /* 0x080fe200020f0eff */
[----:B------:R-:W-:Y:S01]  /*8210*/  IMAD R47, R2, 0x8, R45 ;  /* 0x00000008022f7824 */ /* 0x000fe200078e022d */
[CC--:B-----5:R-:W-:Y:S01]  /*8220*/  LEA R40, P4, R45.reuse, R0.reuse, 0x1 ;  /* 0x000000002d287211 */ /* 0x0e0fe200078808ff */
[----:B0-----:R0:W-:Y:S01]  /*8230*/  @P3 STG.E.U16 desc[UR8][R36.64], R20 ;  /* 0x0000001424003986 */ /* 0x0011e2000c101508 */
[----:B------:R-:W-:Y:S02]  /*8240*/  ISETP.LT.AND P5, PT, R50, UR11, !P0 ;  /* 0x0000000b32007c0c */ /* 0x000fe4000c7a1270 */
[----:B------:R-:W-:Y:S01]  /*8250*/  LEA.HI.X.SX32 R41, R45, R3, 0x1, P4 ;  /* 0x000000032d297211 */ /* 0x000fe200020f0eff */
[----:B------:R-:W-:Y:S01]  /*8260*/  IMAD R45, R2, 0x8, R47 ;  /* 0x00000008022d7824 */ /* 0x000fe200078e022f */
[----:B------:R-:W-:Y:S01]  /*8270*/  ISETP.LT.AND P3, PT, R46, UR11, !P0 ;  /* 0x0000000b2e007c0c */ /* 0x000fe2000c761270 */
[----:B------:R-:W2:Y:S01]  /*8280*/  LDL.LU R50, [R1+0x84] ;  /* 0x0000840001327983 */ /* 0x000ea20000300800 */
[----:B-1----:R-:W-:-:S03]  /*8290*/  LEA R42, P4, R47, R0, 0x1 ;  /* 0x000000002f2a7211 */ /* 0x002fc600078808ff */
[----:B------:R-:W3:Y:S04]  /*82a0*/  LDL.LU R46, [R1+0x80] ;  /* 0x00008000012e7983 */ /* 0x000ee80000300800 */
[----:B------:R1:W-:Y:S01]  /*82b0*/  @P2 STG.E.U16 desc[UR8][R38.64], R24 ;  /* 0x0000001826002986 */ /* 0x0003e2000c101508 */
[----:B0-----:R-:W-:-:S03]  /*82c0*/  LEA R36, P2, R45, R0, 0x1 ;  /* 0x000000002d247211 */ /* 0x001fc600078408ff */
[----:B------:R-:W5:Y:S01]  /*82d0*/  LDL.LU R44, [R1+0x7c] ;  /* 0x00007c00012c7983 */ /* 0x000f620000300800 */
[-C--:B------:R-:W-:Y:S02]  /*82e0*/  LEA.HI.X.SX32 R43, R47, R3.reuse, 0x1, P4 ;  /* 0x000000032f2b7211 */ /* 0x080fe400020f0eff */
[----:B------:R-:W-:Y:S02]  /*82f0*/  LEA.HI.X.SX32 R37, R45, R3, 0x1, P2 ;  /* 0x000000032d257211 */ /* 0x000fe400010f0eff */
[----:B------:R-:W-:Y:S01]  /*8300*/  PRMT R8, R8, 0x7632, R8 ;  /* 0x0000763208087816 */ /* 0x000fe20000000008 */
[----:B----4-:R0:W-:Y:S01]  /*8310*/  @P1 STG.E.U16 desc[UR8][R40.64], R28 ;  /* 0x0000001c28001986 */ /* 0x0101e2000c101508 */
[----:B------:R-:W-:-:S03]  /*8320*/  ISETP.LT.AND P2, PT, R49, UR11, !P0 ;  /* 0x0000000b31007c0c */ /* 0x000fc6000c741270 */
[----:B------:R-:W-:Y:S01]  /*8330*/  @P6 STG.E.U16 desc[UR8][R42.64], R32 ;  /* 0x000000202a006986 */ /* 0x000fe2000c101508 */
[----:B------:R-:W-:-:S03]  /*8340*/  PRMT R20, R4, 0x7632, R20 ;  /* 0x0000763204147816 */ /* 0x000fc60000000014 */
[----:B------:R4:W-:Y:S04]  /*8350*/  @P5 STG.E.U16 desc[UR8][R36.64], R8 ;  /* 0x0000000824005986 */ /* 0x0009e8000c101508 */
[----:B------:R-:W5:Y:S01]  /*8360*/  LDL.LU R49, [R1+0x78] ;  /* 0x0000780001317983 */ /* 0x000f620000300800 */
[----:B------:R-:W-:-:S03]  /*8370*/  ISETP.LT.AND P5, PT, R48, UR11, !P0 ;  /* 0x0000000b30007c0c */ /* 0x000fc6000c7a1270 */
[----:B------:R-:W5:Y:S04]  /*8380*/  LDL.LU R48, [R1+0x74] ;  /* 0x0000740001307983 */ /* 0x000f680000300800 */
[----:B------:R-:W5:Y:S01]  /*8390*/  LDL.LU R4, [R1+0x70] ;  /* 0x0000700001047983 */ /* 0x000f620000300800 */
[----:B------:R-:W-:-:S04]  /*83a0*/  IMAD R45, R2, 0x8, R45 ;  /* 0x00000008022d7824 */ /* 0x000fc800078e022d */
[----:B------:R-:W-:Y:S01]  /*83b0*/  IMAD R47, R2, 0x8, R45 ;  /* 0x00000008022f7824 */ /* 0x000fe200078e022d */
[CC--:B-1----:R-:W-:Y:S02]  /*83c0*/  LEA R38, P6, R45.reuse, R0.reuse, 0x1 ;  /* 0x000000002d267211 */ /* 0x0c2fe400078c08ff */
[----:B------:R-:W-:Y:S02]  /*83d0*/  ISETP.LT.AND P1, PT, R52, UR11, !P0 ;  /* 0x0000000b34007c0c */ /* 0x000fe4000c721270 */
[-C--:B------:R-:W-:Y:S01]  /*83e0*/  LEA.HI.X.SX32 R39, R45, R3.reuse, 0x1, P6 ;  /* 0x000000032d277211 */ /* 0x080fe200030f0eff */
[C---:B------:R-:W-:Y:S01]  /*83f0*/  IMAD R45, R2.reuse, 0x8, R47 ;  /* 0x00000008022d7824 */ /* 0x040fe200078e022f */
[----:B0-----:R-:W-:Y:S02]  /*8400*/  LEA R40, P6, R47, R0, 0x1 ;  /* 0x000000002f287211 */ /* 0x001fe400078c08ff */
[----:B------:R-:W-:Y:S01]  /*8410*/  ISETP.LT.AND P4, PT, R51, UR11, !P0 ;  /* 0x0000000b33007c0c */ /* 0x000fe2000c781270 */
[----:B----4-:R-:W-:Y:S01]  /*8420*/  IMAD R37, R2, 0x8, R45 ;  /* 0x0000000802257824 */ /* 0x010fe200078e022d */
[----:B------:R-:W-:-:S02]  /*8430*/  LEA.HI.X.SX32 R41, R47, R3, 0x1, P6 ;  /* 0x000000032f297211 */ /* 0x000fc400030f0eff */
[CC--:B------:R-:W-:Y:S02]  /*8440*/  LEA R42, P6, R45.reuse, R0.reuse, 0x1 ;  /* 0x000000002d2a7211 */ /* 0x0c0fe400078c08ff */
[----:B------:R-:W-:Y:S02]  /*8450*/  PRMT R12, R12, 0x7632, R12 ;  /* 0x000076320c0c7816 */ /* 0x000fe4000000000c */
[-C--:B------:R-:W-:Y:S01]  /*8460*/  LEA.HI.X.SX32 R43, R45, R3.reuse, 0x1, P6 ;  /* 0x000000032d2b7211 */ /* 0x080fe200030f0eff */
[----:B------:R-:W-:Y:S01]  /*8470*/  IMAD R45, R2, 0x8, R37 ;  /* 0x00000008022d7824 */ /* 0x000fe200078e0225 */
[C---:B------:R-:W-:Y:S01]  /*8480*/  LEA R36, P6, R37.reuse, R0, 0x1 ;  /* 0x0000000025247211 */ /* 0x040fe200078c08ff */
[----:B------:R0:W-:Y:S01]  /*8490*/  @P3 STG.E.U16 desc[UR8][R38.64], R12 ;  /* 0x0000000c26003986 */ /* 0x0001e2000c101508 */
[----:B------:R-:W-:Y:S02]  /*84a0*/  PRMT R16, R16, 0x7632, R16 ;  /* 0x0000763210107816 */ /* 0x000fe40000000010 */
[----:B------:R-:W-:Y:S01]  /*84b0*/  LEA.HI.X.SX32 R37, R37, R3, 0x1, P6 ;  /* 0x0000000325257211 */ /* 0x000fe200030f0eff */
[----:B------:R1:W-:Y:S01]  /*84c0*/  @P1 STG.E.U16 desc[UR8][R40.64], R20 ;  /* 0x0000001428001986 */ /* 0x0003e2000c101508 */
[----:B--2---:R-:W-:-:S03]  /*84d0*/  ISETP.LT.AND P3, PT, R50, UR11, !P0 ;  /* 0x0000000b32007c0c */ /* 0x004fc6000c761270 */
[----:B------:R2:W-:Y:S01]  /*84e0*/  @P4 STG.E.U16 desc[UR8][R42.64], R16 ;  /* 0x000000102a004986 */ /* 0x0005e2000c101508 */
[----:B---3--:R-:W-:Y:S02]  /*84f0*/  ISETP.LT.AND P1, PT, R46, UR11, !P0 ;  /* 0x0000000b2e007c0c */ /* 0x008fe4000c721270 */
[CC--:B0-----:R-:W-:Y:S01]  /*8500*/  LEA R38, P6, R45.reuse, R0.reuse, 0x1 ;  /* 0x000000002d267211 */ /* 0x0c1fe200078c08ff */
[----:B------:R-:W3:Y:S01]  /*8510*/  LDL.LU R46, [R1+0x6c] ;  /* 0x00006c00012e7983 */ /* 0x000ee20000300800 */
[----:B-1----:R-:W-:Y:S02]  /*8520*/  IMAD R41, R2, 0x8, R45 ;  /* 0x0000000802297824 */ /* 0x002fe400078e022d */
[----:B------:R-:W-:Y:S02]  /*8530*/  LEA.HI.X.SX32 R39, R45, R3, 0x1, P6 ;  /* 0x000000032d277211 */ /* 0x000fe400030f0eff */
[----:B-----5:R-:W-:Y:S02]  /*8540*/  ISETP.LT.AND P4, PT, R44, UR11, !P0 ;  /* 0x0000000b2c007c0c */ /* 0x020fe4000c781270 */
[----:B------:R-:W4:Y:S01]  /*8550*/  LDL.LU R44, [R1+0x68] ;  /* 0x00006800012c7983 */ /* 0x000f220000300800 */
[----:B------:R-:W-:-:S03]  /*8560*/  LEA R40, P6, R41, R0, 0x1 ;  /* 0x0000000029287211 */ /* 0x000fc600078c08ff */
[----:B------:R-:W5:Y:S01]  /*8570*/  LDL.LU R8, [R1+0x64] ;  /* 0x0000640001087983 */ /* 0x000f620000300800 */
[----:B------:R-:W-:Y:S01]  /*8580*/  PRMT R20, R20, 0x7632, R20 ;  /* 0x0000763214147816 */ /* 0x000fe20000000014 */
[----:B--2---:R-:W-:Y:S01]  /*8590*/  IMAD R43, R2, 0x8, R41 ;  /* 0x00000008022b7824 */ /* 0x004fe200078e0229 */
[----:B------:R-:W-:Y:S01]  /*85a0*/  PRMT R24, R24, 0x7632, R24 ;  /* 0x0000763218187816 */ /* 0x000fe20000000018 */
[----:B------:R-:W2:Y:S01]  /*85b0*/  LDL.LU R12, [R1+0x60] ;  /* 0x00006000010c7983 */ /* 0x000ea20000300800 */
[----:B------:R-:W-:Y:S02]  /*85c0*/  LEA.HI.X.SX32 R41, R41, R3, 0x1, P6 ;  /* 0x0000000329297211 */ /* 0x000fe400030f0eff */
[----:B------:R-:W-:Y:S01]  /*85d0*/  PRMT R28, R28, 0x7632, R28 ;  /* 0x000076321c1c7816 */ /* 0x000fe2000000001c */
[----:B------:R-:W-:Y:S04]  /*85e0*/  @P2 STG.E.U16 desc[UR8][R36.64], R20 ;  /* 0x0000001424002986 */ /* 0x000fe8000c101508 */
[----:B------:R-:W-:Y:S04]  /*85f0*/  @P5 STG.E.U16 desc[UR8][R38.64], R24 ;  /* 0x0000001826005986 */ /* 0x000fe8000c101508 */
[----:B------:R-:W-:Y:S04]  /*8600*/  @P3 STG.E.U16 desc[UR8][R40.64], R28 ;  /* 0x0000001c28003986 */ /* 0x000fe8000c101508 */
[----:B------:R-:W4:Y:S01]  /*8610*/  LDL.LU R16, [R1+0x5c] ;  /* 0x00005c0001107983 */ /* 0x000f220000300800 */
[----:B------:R-:W-:Y:S01]  /*8620*/  LEA R42, P6, R43, R0, 0x1 ;  /* 0x000000002b2a7211 */ /* 0x000fe200078c08ff */
[----:B------:R-:W-:Y:S01]  /*8630*/  IMAD R45, R2, 0x8, R43 ;  /* 0x00000008022d7824 */ /* 0x000fe200078e022b */
[----:B------:R-:W-:-:S02]  /*8640*/  PRMT R32, R32, 0x7632, R32 ;  /* 0x0000763220207816 */ /* 0x000fc40000000020 */
[----:B------:R-:W-:-:S05]  /*8650*/  LEA.HI.X.SX32 R43, R43, R3, 0x1, P6 ;  /* 0x000000032b2b7211 */ /* 0x000fca00030f0eff */
[----:B------:R0:W-:Y:S01]  /*8660*/  @P1 STG.E.U16 desc[UR8][R42.64], R32 ;  /* 0x000000202a001986 */ /* 0x0001e2000c101508 */
[----:B------:R-:W-:-:S03]  /*8670*/  ISETP.LT.AND P3, PT, R4, UR11, !P0 ;  /* 0x0000000b04007c0c */ /* 0x000fc6000c761270 */
[----:B------:R-:W4:Y:S04]  /*8680*/  LDL.LU R4, [R1+0x58] ;  /* 0x0000580001047983 */ /* 0x000f280000300800 */
[----:B0-----:R-:W4:Y:S04]  /*8690*/  LDL.LU R32, [R1+0x54] ;  /* 0x0000540001207983 */ /* 0x001f280000300800 */
[----:B------:R-:W4:Y:S01]  /*86a0*/  LDL.LU R28, [R1+0x50] ;  /* 0x00005000011c7983 */ /* 0x000f220000300800 */
[----:B------:R-:W-:Y:S01]  /*86b0*/  LEA R36, P6, R45, R0, 0x1 ;  /* 0x000000002d247211 */ /* 0x000fe200078c08ff */
[----:B------:R-:W-:Y:S01]  /*86c0*/  IMAD R39, R2, 0x8, R45 ;  /* 0x0000000802277824 */ /* 0x000fe200078e022d */
[----:B------:R-:W-:-:S02]  /*86d0*/  ISETP.LT.AND P2, PT, R49, UR11, !P0 ;  /* 0x0000000b31007c0c */ /* 0x000fc4000c741270 */
[-C--:B------:R-:W-:Y:S01]  /*86e0*/  LEA.HI.X.SX32 R37, R45, R3.reuse, 0x1, P6 ;  /* 0x000000032d257211 */ /* 0x080fe200030f0eff */
[----:B------:R-:W-:Y:S01]  /*86f0*/  IMAD R45, R2, 0x8, R39 ;  /* 0x00000008022d7824 */ /* 0x000fe200078e0227 */
[CC--:B------:R-:W-:Y:S02]  /*8700*/  LEA R38, P6, R39.reuse, R0.reuse, 0x1 ;  /* 0x0000000027267211 */ /* 0x0c0fe400078c08ff */
[----:B------:R-:W-:Y:S01]  /*8710*/  ISETP.LT.AND P5, PT, R48, UR11, !P0 ;  /* 0x0000000b30007c0c */ /* 0x000fe2000c7a1270 */
[C---:B------:R-:W-:Y:S01]  /*8720*/  IMAD R47, R2.reuse, 0x8, R45 ;  /* 0x00000008022f7824 */ /* 0x040fe200078e022d */
[-C--:B------:R-:W-:Y:S02]  /*8730*/  LEA.HI.X.SX32 R39, R39, R3.reuse, 0x1, P6 ;  /* 0x0000000327277211 */ /* 0x080fe400030f0eff */
[CC--:B------:R-:W-:Y:S01]  /*8740*/  LEA R40, P6, R45.reuse, R0.reuse, 0x1 ;  /* 0x000000002d287211 */ /* 0x0c0fe200078c08ff */
[----:B------:R0:W-:Y:S03]  /*8750*/  @P4 STG.E.U16 desc[UR8][R36.64], R9 ;  /* 0x0000000924004986 */ /* 0x0001e6000c101508 */
[-C--:B------:R-:W-:Y:S01]  /*8760*/  LEA.HI.X.SX32 R41, R45, R3.reuse, 0x1, P6 ;  /* 0x000000032d297211 */ /* 0x080fe200030f0eff */
[----:B------:R-:W-:Y:S01]  /*8770*/  IMAD R45, R2, 0x8, R47 ;  /* 0x00000008022d7824 */ /* 0x000fe200078e022f */
[C---:B------:R-:W-:Y:S01]  /*8780*/  LEA R42, P6, R47.reuse, R0, 0x1 ;  /* 0x000000002f2a7211 */ /* 0x040fe200078c08ff */
[----:B------:R1:W-:Y:S03]  /*8790*/  @P2 STG.E.U16 desc[UR8][R38.64], R13 ;  /* 0x0000000d26002986 */ /* 0x0003e6000c101508 */
[----:B------:R-:W-:-:S02]  /*87a0*/  LEA.HI.X.SX32 R43, R47, R3, 0x1, P6 ;  /* 0x000000032f2b7211 */ /* 0x000fc400030f0eff */
[----:B---3--:R-:W-:Y:S02]  /*87b0*/  ISETP.LT.AND P1, PT, R46, UR11, !P0 ;  /* 0x0000000b2e007c0c */ /* 0x008fe4000c721270 */
[C---:B0-----:R-:W-:Y:S01]  /*87c0*/  LEA R36, P6, R45.reuse, R0, 0x1 ;  /* 0x000000002d247211 */ /* 0x041fe200078c08ff */
[----:B------:R0:W-:Y:S01]  /*87d0*/  @P5 STG.E.U16 desc[UR8][R40.64], R5 ;  /* 0x0000000528005986 */ /* 0x0001e2000c101508 */
[----:B------:R-:W-:Y:S02]  /*87e0*/  IMAD R47, R2, 0x8, R45 ;  /* 0x00000008022f7824 */ /* 0x000fe400078e022d */
[----:B------:R-:W-:Y:S02]  /*87f0*/  LEA.HI.X.SX32 R37, R45, R3, 0x1, P6 ;  /* 0x000000032d257211 */ /* 0x000fe400030f0eff */
[----:B-----5:R-:W-:Y:S02]  /*8800*/  ISETP.LT.AND P2, PT, R8, UR11, !P0 ;  /* 0x0000000b08007c0c */ /* 0x020fe4000c741270 */
[----:B------:R-:W3:Y:S01]  /*8810*/  LDL.LU R8, [R1+0x4c] ;  /* 0x00004c0001087983 */ /* 0x000ee20000300800 */
[----:B--2---:R-:W-:-:S03]  /*8820*/  ISETP.LT.AND P5, PT, R12, UR11, !P0 ;  /* 0x0000000b0c007c0c */ /* 0x004fc6000c7a1270 */
[----:B------:R-:W2:Y:S01]  /*8830*/  LDL.LU R12, [R1+0x48] ;  /* 0x00004800010c7983 */ /* 0x000ea20000300800 */
[----:B----4-:R-:W-:-:S03]  /*8840*/  ISETP.LT.AND P4, PT, R44, UR11, !P0 ;  /* 0x0000000b2c007c0c */ /* 0x010fc6000c781270 */
[----:B------:R-:W-:Y:S01]  /*8850*/  @P3 STG.E.U16 desc[UR8][R42.64], R17 ;  /* 0x000000112a003986 */ /* 0x000fe2000c101508 */
[CC--:B-1----:R-:W-:Y:S01]  /*8860*/  LEA R38, P6, R47.reuse, R0.reuse, 0x1 ;  /* 0x000000002f267211 */ /* 0x0c2fe200078c08ff */
[----:B------:R-:W-:Y:S02]  /*8870*/  IMAD R45, R2, 0x8, R47 ;  /* 0x00000008022d7824 */ /* 0x000fe400078e022f */
[----:B------:R-:W-:Y:S01]  /*8880*/  @P1 STG.E.U16 desc[UR8][R36.64], R21 ;  /* 0x0000001524001986 */ /* 0x000fe2000c101508 */
[-C--:B------:R-:W-:Y:S02]  /*8890*/  LEA.HI.X.SX32 R39, R47, R3.reuse, 0x1, P6 ;  /* 0x000000032f277211 */ /* 0x080fe400030f0eff */
[C---:B0-----:R-:W-:Y:S02]  /*88a0*/  LEA R40, P6, R45.reuse, R0, 0x1 ;  /* 0x000000002d287211 */ /* 0x041fe400078c08ff */
[----:B------:R-:W-:Y:S02]  /*88b0*/  ISETP.LT.AND P3, PT, R16, UR11, !P0 ;  /* 0x0000000b10007c0c */ /* 0x000fe4000c761270 */
[----:B------:R-:W-:Y:S01]  /*88c0*/  LEA.HI.X.SX32 R41, R45, R3, 0x1, P6 ;  /* 0x000000032d297211 */ /* 0x000fe200030f0eff */
[----:B------:R-:W-:Y:S04]  /*88d0*/  @P4 STG.E.U16 desc[UR8][R38.64], R25 ;  /* 0x0000001926004986 */ /* 0x000fe8000c101508 */
[----:B------:R0:W-:Y:S01]  /*88e0*/  @P2 STG.E.U16 desc[UR8][R40.64], R29 ;  /* 0x0000001d28002986 */ /* 0x0001e2000c101508 */
[----:B------:R-:W-:-:S03]  /*88f0*/  ISETP.LT.AND P1, PT, R4, UR11, !P0 ;  /* 0x0000000b04007c0c */ /* 0x000fc6000c721270 */
[----:B------:R-:W4:Y:S04]  /*8900*/  LDL.LU R4, [R1+0x44] ;  /* 0x0000440001047983 */ /* 0x000f280000300800 */
[----:B------:R-:W5:Y:S01]  /*8910*/  LDL.LU R16, [R1+0x40] ;  /* 0x0000400001107983 */ /* 0x000f620000300800 */
[----:B------:R-:W-:-:S03]  /*8920*/  ISETP.LT.AND P2, PT, R28, UR11, !P0 ;  /* 0x0000000b1c007c0c */ /* 0x000fc6000c741270 */
[----:B0-----:R-:W5:Y:S04]  /*8930*/  LDL.LU R40, [R1+0x3c] ;  /* 0x00003c0001287983 */ /* 0x001f680000300800 */
[----:B------:R-:W5:Y:S01]  /*8940*/  LDL.LU R28, [R1+0x38] ;  /* 0x00003800011c7983 */ /* 0x000f620000300800 */
[C---:B------:R-:W-:Y:S01]  /*8950*/  IMAD R47, R2.reuse, 0x8, R45 ;  /* 0x00000008022f7824 */ /* 0x040fe200078e022d */
[----:B------:R-:W-:Y:S02]  /*8960*/  PRMT R5, R9, 0x7632, R5 ;  /* 0x0000763209057816 */ /* 0x000fe40000000005 */
[----:B------:R-:W-:Y:S01]  /*8970*/  PRMT R17, R13, 0x7632, R17 ;  /* 0x000076320d117816 */ /* 0x000fe20000000011 */
[C---:B------:R-:W-:Y:S01]  /*8980*/  IMAD R45, R2.reuse, 0x8, R47 ;  /* 0x00000008022d7824 */ /* 0x040fe200078e022f */
[CC--:B------:R-:W-:Y:S01]  /*8990*/  LEA R42, P6, R47.reuse, R0.reuse, 0x1 ;  /* 0x000000002f2a7211 */ /* 0x0c0fe200078c08ff */
[----:B------:R-:W5:Y:S03]  /*89a0*/  LDL.LU R38, [R1+0x34] ;  /* 0x0000340001267983 */ /* 0x000f660000300800 */
[----:B------:R-:W-:Y:S01]  /*89b0*/  LEA.HI.X.SX32 R43, R47, R3, 0x1, P6 ;  /* 0x000000032f2b7211 */ /* 0x000fe200030f0eff */
[----:B------:R-:W-:Y:S01]  /*89c0*/  IMAD R47, R2, 0x8, R45 ;  /* 0x00000008022f7824 */ /* 0x000fe200078e022d */
[----:B------:R-:W-:-:S03]  /*89d0*/  LEA R36, P6, R45, R0, 0x1 ;  /* 0x000000002d247211 */ /* 0x000fc600078c08ff */
[----:B------:R-:W-:Y:S01]  /*89e0*/  @P5 STG.E.U16 desc[UR8][R42.64], R33 ;  /* 0x000000212a005986 */ /* 0x000fe2000c101508 */
[----:B------:R-:W-:Y:S01]  /*89f0*/  LEA.HI.X.SX32 R37, R45, R3, 0x1, P6 ;  /* 0x000000032d257211 */ /* 0x000fe200030f0eff */
[----:B------:R-:W-:Y:S01]  /*8a00*/  IMAD R13, R2, 0x8, R47 ;  /* 0x00000008020d7824 */ /* 0x000fe200078e022f */
[----:B------:R-:W-:-:S03]  /*8a10*/  ISETP.LT.AND P4, PT, R32, UR11, !P0 ;  /* 0x0000000b20007c0c */ /* 0x000fc6000c781270 */
[----:B------:R0:W-:Y:S01]  /*8a20*/  @P3 STG.E.U16 desc[UR8][R36.64], R5 ;  /* 0x0000000524003986 */ /* 0x0001e2000c101508 */
[----:B------:R-:W-:Y:S01]  /*8a30*/  IMAD R39, R2, 0x8, R13 ;  /* 0x0000000802277824 */ /* 0x000fe200078e020d */
[----:B------:R-:W-:Y:S02]  /*8a40*/  PRMT R20, R5, 0x7632, R20 ;  /* 0x0000763205147816 */ /* 0x000fe40000000014 */
[----:B---3--:R-:W-:Y:S01]  /*8a50*/  ISETP.LT.AND P5, PT, R8, UR11, !P0 ;  /* 0x0000000b08007c0c */ /* 0x008fe2000c7a1270 */
[----:B0-----:R-:W3:Y:S01]  /*8a60*/  LDL.LU R36, [R1+0x30] ;  /* 0x0000300001247983 */ /* 0x001ee20000300800 */
[CC--:B------:R-:W-:Y:S02]  /*8a70*/  LEA R8, P6, R47.reuse, R0.reuse, 0x1 ;  /* 0x000000002f087211 */ /* 0x0c0fe400078c08ff */
[----:B--2---:R-:W-:Y:S01]  /*8a80*/  ISETP.LT.AND P3, PT, R12, UR11, !P0 ;  /* 0x0000000b0c007c0c */ /* 0x004fe2000c761270 */
[----:B------:R-:W-:Y:S01]  /*8a90*/  IMAD R41, R2, 0x8, R39 ;  /* 0x0000000802297824 */ /* 0x000fe200078e0227 */
[----:B------:R-:W-:Y:S01]  /*8aa0*/  LEA.HI.X.SX32 R9, R47, R3, 0x1, P6 ;  /* 0x000000032f097211 */ /* 0x000fe200030f0eff */
[----:B------:R-:W2:Y:S01]  /*8ab0*/  LDL.LU R32, [R1+0x2c] ;  /* 0x00002c0001207983 */ /* 0x000ea20000300800 */
[----:B------:R-:W-:-:S03]  /*8ac0*/  LEA R12, P6, R13, R0, 0x1 ;  /* 0x000000000d0c7211 */ /* 0x000fc600078c08ff */
[----:B------:R0:W-:Y:S01]  /*8ad0*/  @P1 STG.E.U16 desc[UR8][R8.64], R17 ;  /* 0x0000001108001986 */ /* 0x0001e2000c101508 */
[----:B------:R-:W-:Y:S02]  /*8ae0*/  LEA.HI.X.SX32 R13, R13, R3, 0x1, P6 ;  /* 0x000000030d0d7211 */ /* 0x000fe400030f0eff */
[----:B------:R-:W-:Y:S01]  /*8af0*/  PRMT R24, R17, 0x7632, R24 ;  /* 0x0000763211187816 */ /* 0x000fe20000000018 */
[----:B------:R-:W2:Y:S04]  /*8b00*/  LDL.LU R37, [R1+0x28] ;  /* 0x0000280001257983 */ /* 0x000ea80000300800 */
[----:B------:R-:W-:Y:S01]  /*8b10*/  @P4 STG.E.U16 desc[UR8][R12.64], R20 ;  /* 0x000000140c004986 */ /* 0x000fe2000c101508 */
[----:B------:R-:W-:Y:S02]  /*8b20*/  PRMT R25, R21, 0x7632, R25 ;  /* 0x0000763215197816 */ /* 0x000fe40000000019 */
[----:B----4-:R-:W-:-:S02]  /*8b30*/  ISETP.LT.AND P1, PT, R4, UR11, !P0 ;  /* 0x0000000b04007c0c */ /* 0x010fc4000c721270 */
[CC--:B------:R-:W-:Y:S02]  /*8b40*/  LEA R4, P6, R39.reuse, R0.reuse, 0x1 ;  /* 0x0000000027047211 */ /* 0x0c0fe400078c08ff */
[----:B-----5:R-:W-:Y:S02]  /*8b50*/  ISETP.LT.AND P4, PT, R16, UR11, !P0 ;  /* 0x0000000b10007c0c */ /* 0x020fe4000c781270 */
[----:B------:R-:W-:Y:S02]  /*8b60*/  LEA.HI.X.SX32 R5, R39, R3, 0x1, P6 ;  /* 0x0000000327057211 */ /* 0x000fe400030f0eff */
[----:B------:R-:W-:-:S04]  /*8b70*/  LEA R16, P6, R41, R0, 0x1 ;  /* 0x0000000029107211 */ /* 0x000fc800078c08ff */
[----:B0-----:R-:W-:Y:S01]  /*8b80*/  LEA.HI.X.SX32 R17, R41, R3, 0x1, P6 ;  /* 0x0000000329117211 */ /* 0x001fe200030f0eff */
[----:B------:R0:W-:Y:S04]  /*8b90*/  @P2 STG.E.U16 desc[UR8][R4.64], R24 ;  /* 0x0000001804002986 */ /* 0x0001e8000c101508 */
[----:B------:R1:W-:Y:S01]  /*8ba0*/  @P5 STG.E.U16 desc[UR8][R16.64], R25 ;  /* 0x0000001910005986 */ /* 0x0003e2000c101508 */
[----:B------:R-:W-:-:S03]  /*8bb0*/  ISETP.LT.AND P5, PT, R28, UR11, !P0 ;  /* 0x0000000b1c007c0c */ /* 0x000fc6000c7a1270 */
[----:B------:R-:W4:Y:S04]  /*8bc0*/  LDL.LU R28, [R1+0x24] ;  /* 0x00002400011c7983 */ /* 0x000f280000300800 */
[----:B0-----:R-:W5:Y:S04]  /*8bd0*/  LDL.LU R24, [R1+0x20] ;  /* 0x0000200001187983 */ /* 0x001f680000300800 */
[----:B------:R-:W5:Y:S01]  /*8be0*/  LDL.LU R20, [R1+0x1c] ;  /* 0x00001c0001147983 */ /* 0x000f620000300800 */
[----:B------:R-:W-:-:S04]  /*8bf0*/  IMAD R9, R2, 0x8, R41 ;  /* 0x0000000802097824 */ /* 0x000fc800078e0229 */
[----:B------:R-:W-:Y:S01]  /*8c00*/  IMAD R13, R2, 0x8, R9 ;  /* 0x00000008020d7824 */ /* 0x000fe200078e0209 */
[----:B------:R-:W-:-:S03]  /*8c10*/  LEA R8, P6, R9, R0, 0x1 ;  /* 0x0000000009087211 */ /* 0x000fc600078c08ff */
[----:B------:R-:W-:Y:S01]  /*8c20*/  IMAD R21, R2, 0x8, R13 ;  /* 0x0000000802157824 */ /* 0x000fe200078e020d */
[-C--:B------:R-:W-:Y:S02]  /*8c30*/  LEA.HI.X.SX32 R9, R9, R3.reuse, 0x1, P6 ;  /* 0x0000000309097211 */ /* 0x080fe400030f0eff */
[-C--:B------:R-:W-:Y:S02]  /*8c40*/  LEA R12, P6, R13, R0.reuse, 0x1 ;  /* 0x000000000d0c7211 */ /* 0x080fe400078c08ff */
[----:B------:R-:W-:Y:S02]  /*8c50*/  PRMT R5, R25, 0x7632, R5 ;  /* 0x0000763219057816 */ /* 0x000fe40000000005 */
[----:B------:R-:W-:Y:S02]  /*8c60*/  LEA.HI.X.SX32 R13, R13, R3, 0x1, P6 ;  /* 0x000000030d0d7211 */ /* 0x000fe400030f0eff */
[----:B------:R-:W-:Y:S01]  /*8c70*/  LEA R4, P6, R21, R0, 0x1 ;  /* 0x0000000015047211 */ /* 0x000fe200078c08ff */
[----:B------:R0:W-:Y:S01]  /*8c80*/  @P3 STG.E.U16 desc[UR8][R8.64], R5 ;  /* 0x0000000508003986 */ /* 0x0001e2000c101508 */
[----:B------:R-:W-:-:S02]  /*8c90*/  PRMT R29, R29, 0x7632, R29 ;  /* 0x000076321d1d7816 */ /* 0x000fc4000000001d */
[----:B------:R-:W-:Y:S01]  /*8ca0*/  PRMT R33, R33, 0x7632, R33 ;  /* 0x0000763221217816 */ /* 0x000fe20000000021 */
[C---:B-1----:R-:W-:Y:S02]  /*8cb0*/  IMAD R17, R2.reuse, 0x8, R21 ;  /* 0x0000000802117824 */ /* 0x042fe400078e0215 */
[----:B------:R-:W-:Y:S01]  /*8cc0*/  @P1 STG.E.U16 desc[UR8][R12.64], R29 ;  /* 0x0000001d0c001986 */ /* 0x000fe2000c101508 */
[----:B0-----:R-:W-:Y:S01]  /*8cd0*/  LEA.HI.X.SX32 R5, R21, R3, 0x1, P6 ;  /* 0x0000000315057211 */ /* 0x001fe200030f0eff */
[----:B------:R-:W-:Y:S01]  /*8ce0*/  IMAD R21, R2, 0x8, R17 ;  /* 0x0000000802157824 */ /* 0x000fe200078e0211 */
[----:B------:R-:W-:-:S03]  /*8cf0*/  ISETP.LT.AND P2, PT, R40, UR11, !P0 ;  /* 0x0000000b28007c0c */ /* 0x000fc6000c741270 */
[----:B------:R0:W-:Y:S01]  /*8d00*/  @P4 STG.E.U16 desc[UR8][R4.64], R33 ;  /* 0x0000002104004986 */ /* 0x0001e2000c101508 */
[----:B---3--:R-:W-:Y:S02]  /*8d10*/  ISETP.LT.AND P4, PT, R36, UR11, !P0 ;  /* 0x0000000b24007c0c */ /* 0x008fe4000c781270 */
[-C--:B------:R-:W-:Y:S01]  /*8d20*/  LEA R16, P1, R17, R0.reuse, 0x1 ;  /* 0x0000000011107211 */ /* 0x080fe200078208ff */
[----:B------:R-:W3:Y:S01]  /*8d30*/  LDL.LU R36, [R1+0x18] ;  /* 0x0000180001247983 */ /* 0x000ee20000300800 */
[----:B------:R-:W-:Y:S02]  /*8d40*/  LEA R8, P6, R21, R0, 0x1 ;  /* 0x0000000015087211 */ /* 0x000fe400078c08ff */
[----:B------:R-:W-:Y:S01]  /*8d50*/  LEA.HI.X.SX32 R17, R17, R3, 0x1, P1 ;  /* 0x0000000311117211 */ /* 0x000fe200008f0eff */
[----:B0-----:R-:W3:Y:S01]  /*8d60*/  LDL.LU R33, [R1+0x14] ;  /* 0x0000140001217983 */ /* 0x001ee20000300800 */
[----:B--2---:R-:W-:Y:S01]  /*8d70*/  ISETP.LT.AND P1, PT, R32, UR11, !P0 ;  /* 0x0000000b20007c0c */ /* 0x004fe2000c721270 */
[----:B------:R-:W-:-:S02]  /*8d80*/  IMAD R25, R2, 0x8, R21 ;  /* 0x0000000802197824 */ /* 0x000fc400078e0215 */
[----:B------:R-:W2:Y:S01]  /*8d90*/  LDL.LU R32, [R1+0x10] ;  /* 0x0000100001207983 */ /* 0x000ea20000300800 */
[-C--:B------:R-:W-:Y:S01]  /*8da0*/  LEA.HI.X.SX32 R9, R21, R3.reuse, 0x1, P6 ;  /* 0x0000000315097211 */ /* 0x080fe200030f0eff */
[----:B------:R-:W-:Y:S01]  /*8db0*/  IMAD R21, R2, 0x8, R25 ;  /* 0x0000000802157824 */ /* 0x000fe200078e0219 */
[----:B------:R-:W-:Y:S01]  /*8dc0*/  ISETP.LT.AND P3, PT, R38, UR11, !P0 ;  /* 0x0000000b26007c0c */ /* 0x000fe2000c761270 */
[----:B------:R0:W-:Y:S01]  /*8dd0*/  @P2 STG.E.U16 desc[UR8][R16.64], R10 ;  /* 0x0000000a10002986 */ /* 0x0001e2000c101508 */
[-C--:B------:R-:W-:Y:S02]  /*8de0*/  LEA R12, P2, R25, R0.reuse, 0x1 ;  /* 0x00000000190c7211 */ /* 0x080fe400078408ff */
[----:B------:R-:W-:Y:S01]  /*8df0*/  LEA R4, P6, R21, R0, 0x1 ;  /* 0x0000000015047211 */ /* 0x000fe200078c08ff */
[----:B------:R1:W-:Y:S01]  /*8e00*/  @P5 STG.E.U16 desc[UR8][R8.64], R14 ;  /* 0x0000000e08005986 */ /* 0x0003e2000c101508 */
[----:B------:R-:W-:-:S03]  /*8e10*/  LEA.HI.X.SX32 R13, R25, R3, 0x1, P2 ;  /* 0x00000003190d7211 */ /* 0x000fc600010f0eff */
[----:B------:R-:W2:Y:S01]  /*8e20*/  LDL.LU R29, [R1+0xc] ;  /* 0x00000c00011d7983 */ /* 0x000ea20000300800 */
[-C--:B------:R-:W-:Y:S01]  /*8e30*/  LEA.HI.X.SX32 R5, R21, R3.reuse, 0x1, P6 ;  /* 0x0000000315057211 */ /* 0x080fe200030f0eff */
[----:B------:R-:W-:Y:S02]  /*8e40*/  IMAD R25, R2, 0x8, R21 ;  /* 0x0000000802197824 */ /* 0x000fe400078e0215 */
[----:B------:R1:W-:Y:S03]  /*8e50*/  @P3 STG.E.U16 desc[UR8][R12.64], R6 ;  /* 0x000000060c003986 */ /* 0x0003e6000c101508 */
[C---:B0-----:R-:W-:Y:S01]  /*8e60*/  LEA R16, P3, R25.reuse, R0, 0x1 ;  /* 0x0000000019107211 */ /* 0x041fe200078608ff */
[----:B------:R0:W-:Y:S03]  /*8e70*/  @P4 STG.E.U16 desc[UR8][R4.64], R18 ;  /* 0x0000001204004986 */ /* 0x0001e6000c101508 */
[----:B------:R-:W-:-:S02]  /*8e80*/  LEA.HI.X.SX32 R17, R25, R3, 0x1, P3 ;  /* 0x0000000319117211 */ /* 0x000fc400018f0eff */
[----:B----4-:R-:W-:Y:S02]  /*8e90*/  ISETP.LT.AND P5, PT, R28, UR11, !P0 ;  /* 0x0000000b1c007c0c */ /* 0x010fe4000c7a1270 */
[----:B------:R-:W4:Y:S01]  /*8ea0*/  LDL.LU R28, [R1+0x8] ;  /* 0x00000800011c7983 */ /* 0x000f220000300800 */
[----:B-----5:R-:W-:-:S03]  /*8eb0*/  ISETP.LT.AND P4, PT, R24, UR11, !P0 ;  /* 0x0000000b18007c0c */ /* 0x020fc6000c781270 */
[----:B------:R-:W5:Y:S01]  /*8ec0*/  LDL.LU R24, [R1+0x4] ;  /* 0x0000040001187983 */ /* 0x000f620000300800 */
[----:B------:R-:W-:-:S03]  /*8ed0*/  ISETP.LT.AND P3, PT, R20, UR11, !P0 ;  /* 0x0000000b14007c0c */ /* 0x000fc6000c761270 */
[----:B------:R-:W5:Y:S01]  /*8ee0*/  LDL.LU R20, [R1] ;  /* 0x0000000001147983 */ /* 0x000f620000300800 */
[----:B------:R-:W-:Y:S01]  /*8ef0*/  IMAD R21, R2, 0x8, R25 ;  /* 0x0000000802157824 */ /* 0x000fe200078e0219 */
[----:B------:R-:W-:-:S03]  /*8f00*/  ISETP.LT.AND P2, PT, R37, UR11, !P0 ;  /* 0x0000000b25007c0c */ /* 0x000fc6000c741270 */
[C---:B------:R-:W-:Y:S01]  /*8f10*/  IMAD R25, R2.reuse, 0x8, R21 ;  /* 0x0000000802197824 */ /* 0x040fe200078e0215 */
[CC--:B-1----:R-:W-:Y:S01]  /*8f20*/  LEA R8, P6, R21.reuse, R0.reuse, 0x1 ;  /* 0x0000000015087211 */ /* 0x0c2fe200078c08ff */
[----:B------:R1:W-:Y:S03]  /*8f30*/  @P1 STG.E.U16 desc[UR8][R16.64], R22 ;  /* 0x0000001610001986 */ /* 0x0003e6000c101508 */
[----:B------:R-:W-:Y:S01]  /*8f40*/  LEA.HI.X.SX32 R9, R21, R3, 0x1, P6 ;  /* 0x0000000315097211 */ /* 0x000fe200030f0eff */
[----:B------:R-:W-:Y:S01]  /*8f50*/  IMAD R21, R2, 0x8, R25 ;  /* 0x0000000802157824 */ /* 0x000fe200078e0219 */
[----:B------:R-:W-:-:S04]  /*8f60*/  LEA R12, P1, R25, R0, 0x1 ;  /* 0x00000000190c7211 */ /* 0x000fc800078208ff */
[-C--:B------:R-:W-:Y:S01]  /*8f70*/  LEA.HI.X.SX32 R13, R25, R3.reuse, 0x1, P1 ;  /* 0x00000003190d7211 */ /* 0x080fe200008f0eff */
[C---:B------:R-:W-:Y:S01]  /*8f80*/  IMAD R25, R2.reuse, 0x8, R21 ;  /* 0x0000000802197824 */ /* 0x040fe200078e0215 */
[CC--:B0-----:R-:W-:Y:S01]  /*8f90*/  LEA R4, P6, R21.reuse, R0.reuse, 0x1 ;  /* 0x0000000015047211 */ /* 0x0c1fe200078c08ff */
[----:B------:R0:W-:Y:S03]  /*8fa0*/  @P2 STG.E.U16 desc[UR8][R8.64], R26 ;  /* 0x0000001a08002986 */ /* 0x0001e6000c101508 */
[----:B------:R-:W-:Y:S02]  /*8fb0*/  LEA.HI.X.SX32 R5, R21, R3, 0x1, P6 ;  /* 0x0000000315057211 */ /* 0x000fe400030f0eff */
[----:B-1----:R-:W-:Y:S01]  /*8fc0*/  LEA R16, P6, R25, R0, 0x1 ;  /* 0x0000000019107211 */ /* 0x002fe200078c08ff */
[----:B0-----:R-:W-:-:S03]  /*8fd0*/  IMAD R9, R2, 0x8, R25 ;  /* 0x0000000802097824 */ /* 0x001fc600078e0219 */
[-C--:B------:R-:W-:Y:S01]  /*8fe0*/  LEA.HI.X.SX32 R17, R25, R3.reuse, 0x1, P6 ;  /* 0x0000000319117211 */ /* 0x080fe200030f0eff */
[----:B------:R-:W-:Y:S01]  /*8ff0*/  IMAD R21, R2, 0x8, R9 ;  /* 0x0000000802157824 */ /* 0x000fe200078e0209 */
[C---:B------:R-:W-:Y:S01]  /*9000*/  LEA R8, P6, R9.reuse, R0, 0x1 ;  /* 0x0000000009087211 */ /* 0x040fe200078c08ff */
[----:B------:R0:W-:Y:S01]  /*9010*/  @P5 STG.E.U16 desc[UR8][R12.64], R30 ;  /* 0x0000001e0c005986 */ /* 0x0001e2000c101508 */
[----:B------:R-:W-:Y:S02]  /*9020*/  PRMT R10, R10, 0x7632, R10 ;  /* 0x000076320a0a7816 */ /* 0x000fe4000000000a */
[----:B------:R-:W-:Y:S01]  /*9030*/  LEA.HI.X.SX32 R9, R9, R3, 0x1, P6 ;  /* 0x0000000309097211 */ /* 0x000fe200030f0eff */
[----:B------:R1:W-:Y:S01]  /*9040*/  @P4 STG.E.U16 desc[UR8][R4.64], R34 ;  /* 0x0000002204004986 */ /* 0x0003e2000c101508 */
[----:B---3--:R-:W-:Y:S02]  /*9050*/  ISETP.LT.AND P1, PT, R36, UR11, !P0 ;  /* 0x0000000b24007c0c */ /* 0x008fe4000c721270 */
[----:B------:R-:W-:-:S02]  /*9060*/  ISETP.LT.AND P2, PT, R33, UR11, !P0 ;  /* 0x0000000b21007c0c */ /* 0x000fc4000c741270 */
[CC--:B0-----:R-:W-:Y:S01]  /*9070*/  LEA R12, P6, R21.reuse, R0.reuse, 0x1 ;  /* 0x00000000150c7211 */ /* 0x0c1fe200078c08ff */
[----:B-1----:R-:W-:Y:S01]  /*9080*/  IMAD R5, R2, 0x8, R21 ;  /* 0x0000000802057824 */ /* 0x002fe200078e0215 */
[----:B------:R0:W-:Y:S02]  /*9090*/  @P3 STG.E.U16 desc[UR8][R16.64], R10 ;  /* 0x0000000a10003986 */ /* 0x0001e4000c101508 */
[----:B------:R-:W-:Y:S02]  /*90a0*/  LEA.HI.X.SX32 R13, R21, R3, 0x1, P6 ;  /* 0x00000003150d7211 */ /* 0x000fe400030f0eff */
[----:B--2---:R-:W-:Y:S02]  /*90b0*/  ISETP.LT.AND P5, PT, R32, UR11, !P0 ;  /* 0x0000000b20007c0c */ /* 0x004fe4000c7a1270 */
[----:B------:R-:W-:Y:S02]  /*90c0*/  LEA R4, P6, R5, R0, 0x1 ;  /* 0x0000000005047211 */ /* 0x000fe400078c08ff */
[----:B------:R-:W-:Y:S01]  /*90d0*/  PRMT R14, R14, 0x7632, R14 ;  /* 0x000076320e0e7816 */ /* 0x000fe2000000000e */
[----:B0-----:R-:W-:Y:S01]  /*90e0*/  IMAD R17, R2, 0x8, R5 ;  /* 0x0000000802117824 */ /* 0x001fe200078e0205 */
[----:B------:R-:W-:-:S02]  /*90f0*/  PRMT R6, R6, 0x7632, R6 ;  /* 0x0000763206067816 */ /* 0x000fc40000000006 */
[-C--:B------:R-:W-:Y:S01]  /*9100*/  LEA.HI.X.SX32 R5, R5, R3.reuse, 0x1, P6 ;  /* 0x0000000305057211 */ /* 0x080fe200030f0eff */
[----:B------:R-:W-:Y:S01]  /*9110*/  IMAD R21, R2, 0x8, R17 ;  /* 0x0000000802157824 */ /* 0x000fe200078e0211 */
[C---:B------:R-:W-:Y:S01]  /*9120*/  LEA R16, P6, R17.reuse, R0, 0x1 ;  /* 0x0000000011107211 */ /* 0x040fe200078c08ff */
[----:B------:R0:W-:Y:S01]  /*9130*/  @P1 STG.E.U16 desc[UR8][R8.64], R14 ;  /* 0x0000000e08001986 */ /* 0x0001e2000c101508 */
[----:B------:R-:W-:Y:S02]  /*9140*/  PRMT R18, R18, 0x7632, R18 ;  /* 0x0000763212127816 */ /* 0x000fe40000000012 */
[----:B------:R-:W-:Y:S01]  /*9150*/  LEA.HI.X.SX32 R17, R17, R3, 0x1, P6 ;  /* 0x0000000311117211 */ /* 0x000fe200030f0eff */
[----:B------:R1:W-:Y:S01]  /*9160*/  @P2 STG.E.U16 desc[UR8][R12.64], R6 ;  /* 0x000000060c002986 */ /* 0x0003e2000c101508 */
[----:B------:R-:W-:-:S03]  /*9170*/  ISETP.LT.AND P4, PT, R29, UR11, !P0 ;  /* 0x0000000b1d007c0c */ /* 0x000fc6000c781270 */
[----:B------:R2:W-:Y:S01]  /*9180*/  @P5 STG.E.U16 desc[UR8][R4.64], R18 ;  /* 0x0000001204005986 */ /* 0x0005e2000c101508 */
[----:B0-----:R-:W-:Y:S01]  /*9190*/  LEA R8, P6, R21, R0, 0x1 ;  /* 0x0000000015087211 */ /* 0x001fe200078c08ff */
[----:B-1----:R-:W-:-:S03]  /*91a0*/  IMAD R13, R2, 0x8, R21 ;  /* 0x00000008020d7824 */ /* 0x002fc600078e0215 */
[-C--:B------:R-:W-:Y:S01]  /*91b0*/  LEA.HI.X.SX32 R9, R21, R3.reuse, 0x1, P6 ;  /* 0x0000000315097211 */ /* 0x080fe200030f0eff */
[----:B--2---:R-:W-:Y:S01]  /*91c0*/  IMAD R5, R2, 0x8, R13 ;  /* 0x0000000802057824 */ /* 0x004fe200078e020d */
[CC--:B------:R-:W-:Y:S02]  /*91d0*/  LEA R12, P6, R13.reuse, R0.reuse, 0x1 ;  /* 0x000000000d0c7211 */ /* 0x0c0fe400078c08ff */
[----:B------:R-:W-:Y:S01]  /*91e0*/  PRMT R22, R22, 0x7632, R22 ;  /* 0x0000763216167816 */ /* 0x000fe20000000016 */
[----:B------:R-:W-:Y:S01]  /*91f0*/  IMAD R21, R2, 0x8, R5 ;  /* 0x0000000802157824 */ /* 0x000fe200078e0205 */
[----:B------:R-:W-:Y:S02]  /*9200*/  PRMT R26, R26, 0x7632, R26 ;  /* 0x000076321a1a7816 */ /* 0x000fe4000000001a */
[-C--:B------:R-:W-:Y:S02]  /*9210*/  LEA.HI.X.SX32 R13, R13, R3.reuse, 0x1, P6 ;  /* 0x000000030d0d7211 */ /* 0x080fe400030f0eff */
[C---:B------:R-:W-:Y:S01]  /*9220*/  LEA R4, P6, R5.reuse, R0, 0x1 ;  /* 0x0000000005047211 */ /* 0x040fe200078c08ff */
[----:B------:R0:W-:Y:S03]  /*9230*/  @P4 STG.E.U16 desc[UR8][R16.64], R22 ;  /* 0x0000001610004986 */ /* 0x0001e6000c101508 */
[----:B------:R-:W-:-:S02]  /*9240*/  LEA.HI.X.SX32 R5, R5, R3, 0x1, P6 ;  /* 0x0000000305057211 */ /* 0x000fc400030f0eff */
[----:B------:R-:W-:Y:S02]  /*9250*/  PRMT R6, R30, 0x7632, R6 ;  /* 0x000076321e067816 */ /* 0x000fe40000000006 */
[C---:B0-----:R-:W-:Y:S02]  /*9260*/  LEA R16, P6, R21.reuse, R0, 0x1 ;  /* 0x0000000015107211 */ /* 0x041fe400078c08ff */
[----:B------:R-:W-:Y:S02]  /*9270*/  ISETP.LT.AND P5, PT, R252, UR11, !P0 ;  /* 0x0000000bfc007c0c */ /* 0x000fe4000c7a1270 */
[----:B------:R-:W-:Y:S02]  /*9280*/  LEA.HI.X.SX32 R17, R21, R3, 0x1, P6 ;  /* 0x0000000315117211 */ /* 0x000fe400030f0eff */
[----:B------:R-:W-:Y:S02]  /*9290*/  PRMT R34, R34, 0x7632, R34 ;  /* 0x0000763222227816 */ /* 0x000fe40000000022 */
[----:B------:R-:W-:-:S02]  /*92a0*/  ISETP.LT.AND P4, PT, R251, UR11, !P0 ;  /* 0x0000000bfb007c0c */ /* 0x000fc4000c781270 */
[----:B----4-:R-:W-:Y:S02]  /*92b0*/  ISETP.LT.AND P3, PT, R28, UR11, !P0 ;  /* 0x0000000b1c007c0c */ /* 0x010fe4000c761270 */
[----:B-----5:R-:W-:Y:S02]  /*92c0*/  ISETP.LT.AND P1, PT, R24, UR11, !P0 ;  /* 0x0000000b18007c0c */ /* 0x020fe4000c721270 */
[----:B------:R-:W-:-:S09]  /*92d0*/  ISETP.LT.AND P2, PT, R20, UR11, !P0 ;  /* 0x0000000b14007c0c */ /* 0x000fd2000c741270 */
[----:B------:R0:W-:Y:S02]  /*92e0*/  @P3 STG.E.U16 desc[UR8][R8.64], R26 ;  /* 0x0000001a08003986 */ /* 0x0001e4000c101508 */
[----:B0-----:R-:W-:-:S04]  /*92f0*/  IMAD R9, R2, 0x8, R21 ;  /* 0x0000000802097824 */ /* 0x001fc800078e0215 */
[C---:B------:R-:W-:Y:S01]  /*9300*/  IMAD R21, R2.reuse, 0x8, R9 ;  /* 0x0000000802157824 */ /* 0x040fe200078e0209 */
[CC--:B------:R-:W-:Y:S01]  /*9310*/  LEA R8, P6, R9.reuse, R0.reuse, 0x1 ;  /* 0x0000000009087211 */ /* 0x0c0fe200078c08ff */
[----:B------:R0:W-:Y:S02]  /*9320*/  @P1 STG.E.U16 desc[UR8][R12.64], R6 ;  /* 0x000000060c001986 */ /* 0x0001e4000c101508 */
[----:B------:R-:W-:Y:S01]  /*9330*/  IMAD R25, R2, 0x8, R21 ;  /* 0x0000000802197824 */ /* 0x000fe200078e0215 */
[----:B------:R-:W-:Y:S01]  /*9340*/  LEA.HI.X.SX32 R9, R9, R3, 0x1, P6 ;  /* 0x0000000309097211 */ /* 0x000fe200030f0eff */
[----:B------:R1:W-:Y:S01]  /*9350*/  @P2 STG.E.U16 desc[UR8][R4.64], R34 ;  /* 0x0000002204002986 */ /* 0x0003e2000c101508 */
[----:B------:R-:W-:Y:S02]  /*9360*/  ISETP.LT.AND P3, PT, R250, UR11, !P0 ;  /* 0x0000000bfa007c0c */ /* 0x000fe4000c761270 */
[----:B0-----:R-:W-:-:S04]  /*9370*/  LEA R12, P6, R21, R0, 0x1 ;  /* 0x00000000150c7211 */ /* 0x001fc800078c08ff */
[-C--:B------:R-:W-:Y:S01]  /*9380*/  LEA.HI.X.SX32 R13, R21, R3.reuse, 0x1, P6 ;  /* 0x00000003150d7211 */ /* 0x080fe200030f0eff */
[C---:B------:R-:W-:Y:S01]  /*9390*/  IMAD R21, R2.reuse, 0x8, R25 ;  /* 0x0000000802157824 */ /* 0x040fe200078e0219 */
[-C--:B-1----:R-:W-:Y:S01]  /*93a0*/  LEA R4, P6, R25, R0.reuse, 0x1 ;  /* 0x0000000019047211 */ /* 0x082fe200078c08ff */
[----:B------:R0:W-:Y:S01]  /*93b0*/  @P5 STG.E.U16 desc[UR8][R16.64], R11 ;  /* 0x0000000b10005986 */ /* 0x0001e2000c101508 */
[----:B------:R-:W-:Y:S02]  /*93c0*/  ISETP.LT.AND P1, PT, R249, UR11, !P0 ;  /* 0x0000000bf9007c0c */ /* 0x000fe4000c721270 */
[----:B------:R-:W-:Y:S01]  /*93d0*/  LEA.HI.X.SX32 R5, R25, R3, 0x1, P6 ;  /* 0x0000000319057211 */ /* 0x000fe200030f0eff */
[----:B------:R-:W-:Y:S01]  /*93e0*/  IMAD R25, R2, 0x8, R21 ;  /* 0x0000000802197824 */ /* 0x000fe200078e0215 */
[----:B------:R1:W-:Y:S01]  /*93f0*/  @P4 STG.E.U16 desc[UR8][R8.64], R15 ;  /* 0x0000000f08004986 */ /* 0x0003e2000c101508 */
[----:B------:R-:W-:Y:S02]  /*9400*/  ISETP.LT.AND P2, PT, R248, UR11, !P0 ;  /* 0x0000000bf8007c0c */ /* 0x000fe4000c741270 */
[----:B0-----:R-:W-:-:S04]  /*9410*/  LEA R16, P6, R21, R0, 0x1 ;  /* 0x0000000015107211 */ /* 0x001fc800078c08ff */
[-C--:B------:R-:W-:Y:S01]  /*9420*/  LEA.HI.X.SX32 R17, R21, R3.reuse, 0x1, P6 ;  /* 0x0000000315117211 */ /* 0x080fe200030f0eff */
[C---:B------:R-:W-:Y:S01]  /*9430*/  IMAD R21, R2.reuse, 0x8, R25 ;  /* 0x0000000802157824 */ /* 0x040fe200078e0219 */
[C---:B-1----:R-:W-:Y:S01]  /*9440*/  LEA R8, P6, R25.reuse, R0, 0x1 ;  /* 0x0000000019087211 */ /* 0x042fe200078c08ff */
[----:B------:R0:W-:Y:S03]  /*9450*/  @P3 STG.E.U16 desc[UR8][R12.64], R7 ;  /* 0x000000070c003986 */ /* 0x0001e6000c101508 */
[----:B------:R-:W-:Y:S01]  /*9460*/  LEA.HI.X.SX32 R9, R25, R3, 0x1, P6 ;  /* 0x0000000319097211 */ /* 0x000fe200030f0eff */
[----:B------:R-:W-:Y:S01]  /*9470*/  IMAD R25, R2, 0x8, R21 ;  /* 0x0000000802197824 */ /* 0x000fe200078e0215 */
[----:B------:R-:W-:Y:S01]  /*9480*/  ISETP.LT.AND P5, PT, R247, UR11, !P0 ;  /* 0x0000000bf7007c0c */ /* 0x000fe2000c7a1270 */
[----:B------:R1:W-:Y:S01]  /*9490*/  @P1 STG.E.U16 desc[UR8][R4.64], R19 ;  /* 0x0000001304001986 */ /* 0x0003e2000c101508 */
[----:B------:R-:W-:-:S02]  /*94a0*/  ISETP.LT.AND P4, PT, R246, UR11, !P0 ;  /* 0x0000000bf6007c0c */ /* 0x000fc4000c781270 */
[-C--:B0-----:R-:W-:Y:S02]  /*94b0*/  LEA R12, P6, R21, R0.reuse, 0x1 ;  /* 0x00000000150c7211 */ /* 0x081fe400078c08ff */
[----:B------:R-:W-:Y:S02]  /*94c0*/  ISETP.LT.AND P3, PT, R245, UR11, !P0 ;  /* 0x0000000bf5007c0c */ /* 0x000fe4000c761270 */
[-C--:B------:R-:W-:Y:S01]  /*94d0*/  LEA.HI.X.SX32 R13, R21, R3.reuse, 0x1, P6 ;  /* 0x00000003150d7211 */ /* 0x080fe200030f0eff */
[C---:B------:R-:W-:Y:S01]  /*94e0*/  IMAD R21, R2.reuse, 0x8, R25 ;  /* 0x0000000802157824 */ /* 0x040fe200078e0219 */
[CC--:B-1----:R-:W-:Y:S01]  /*94f0*/  LEA R4, P6, R25.reuse, R0.reuse, 0x1 ;  /* 0x0000000019047211 */ /* 0x0c2fe200078c08ff */
[----:B------:R0:W-:Y:S03]  /*9500*/  @P2 STG.E.U16 desc[UR8][R16.64], R23 ;  /* 0x0000001710002986 */ /* 0x0001e6000c101508 */
[----:B------:R-:W-:Y:S01]  /*9510*/  LEA.HI.X.SX32 R5, R25, R3, 0x1, P6 ;  /* 0x0000000319057211 */ /* 0x000fe200030f0eff */
[----:B------:R-:W-:Y:S01]  /*9520*/  IMAD R25, R2, 0x8, R21 ;  /* 0x0000000802197824 */ /* 0x000fe200078e0215 */
[----:B------:R-:W-:Y:S01]  /*9530*/  ISETP.LT.AND P1, PT, R244, UR11, !P0 ;  /* 0x0000000bf4007c0c */ /* 0x000fe2000c721270 */
[----:B------:R1:W-:Y:S01]  /*9540*/  @P5 STG.E.U16 desc[UR8][R8.64], R27 ;  /* 0x0000001b08005986 */ /* 0x0003e2000c101508 */
[----:B0-----:R-:W-:-:S03]  /*9550*/  LEA R16, P6, R21, R0, 0x1 ;  /* 0x0000000015107211 */ /* 0x001fc600078c08ff */
[----:B------:R-:W-:Y:S01]  /*9560*/  @P4 STG.E.U16 desc[UR8][R12.64], R31 ;  /* 0x0000001f0c004986 */ /* 0x000fe2000c101508 */
[----:B------:R-:W-:Y:S01]  /*9570*/  LEA.HI.X.SX32 R17, R21, R3, 0x1, P6 ;  /* 0x0000000315117211 */ /* 0x000fe200030f0eff */
[C---:B------:R-:W-:Y:S02]  /*9580*/  IMAD R21, R2.reuse, 0x8, R25 ;  /* 0x0000000802157824 */ /* 0x040fe400078e0219 */
[----:B------:R0:W-:Y:S01]  /*9590*/  @P3 STG.E.U16 desc[UR8][R4.64], R35 ;  /* 0x0000002304003986 */ /* 0x0001e2000c101508 */
[----:B------:R-:W-:Y:S02]  /*95a0*/  ISETP.LT.AND P2, PT, R243, UR11, !P0 ;  /* 0x0000000bf3007c0c */ /* 0x000fe4000c741270 */
[----:B-1----:R-:W-:Y:S02]  /*95b0*/  LEA R8, P6, R25, R0, 0x1 ;  /* 0x0000000019087211 */ /* 0x002fe400078c08ff */
[----:B0-----:R-:W-:Y:S01]  /*95c0*/  PRMT R5, R11, 0x7632, R5 ;  /* 0x000076320b057816 */ /* 0x001fe20000000005 */
[----:B------:R-:W-:Y:S01]  /*95d0*/  IMAD R11, R2, 0x8, R21 ;  /* 0x00000008020b7824 */ /* 0x000fe200078e0215 */
[----:B------:R-:W-:-:S03]  /*95e0*/  PRMT R7, R15, 0x7632, R7 ;  /* 0x000076320f077816 */ /* 0x000fc60000000007 */
[C---:B------:R-:W-:Y:S01]  /*95f0*/  IMAD R13, R2.reuse, 0x8, R11 ;  /* 0x00000008020d7824 */ /* 0x040fe200078e020b */
[----:B------:R0:W-:Y:S01]  /*9600*/  @P1 STG.E.U16 desc[UR8][R16.64], R5 ;  /* 0x0000000510001986 */ /* 0x0001e2000c101508 */
[-C--:B------:R-:W-:Y:S02]  /*9610*/  LEA R4, P1, R21, R0.reuse, 0x1 ;  /* 0x0000000015047211 */ /* 0x080fe400078208ff */
[C---:B------:R-:W-:Y:S01]  /*9620*/  IMAD R15, R2.reuse, 0x8, R13 ;  /* 0x00000008020f7824 */ /* 0x040fe200078e020d */
[-C--:B------:R-:W-:Y:S02]  /*9630*/  LEA.HI.X.SX32 R9, R25, R3.reuse, 0x1, P6 ;  /* 0x0000000319097211 */ /* 0x080fe400030f0eff */
[-C--:B------:R-:W-:Y:S02]  /*9640*/  LEA R12, P6, R13, R0.reuse, 0x1 ;  /* 0x000000000d0c7211 */ /* 0x080fe400078c08ff */
[----:B0-----:R-:W-:Y:S01]  /*9650*/  LEA.HI.X.SX32 R5, R21, R3, 0x1, P1 ;  /* 0x0000000315057211 */ /* 0x001fe200008f0eff */
[----:B------:R-:W-:Y:S01]  /*9660*/  IMAD R21, R2, 0x8, R15 ;  /* 0x0000000802157824 */ /* 0x000fe200078e020f */
[----:B------:R0:W-:Y:S01]  /*9670*/  @P2 STG.E.U16 desc[UR8][R8.64], R7 ;  /* 0x0000000708002986 */ /* 0x0001e2000c101508 */
[----:B------:R-:W-:-:S02]  /*9680*/  LEA R10, P2, R11, R0, 0x1 ;  /* 0x000000000b0a7211 */ /* 0x000fc400078408ff */
[----:B------:R-:W-:Y:S01]  /*9690*/  LEA.HI.X.SX32 R13, R13, R3, 0x1, P6 ;  /* 0x000000030d0d7211 */ /* 0x000fe200030f0eff */
[----:B------:R-:W-:Y:S01]  /*96a0*/  IMAD R6, R2, 0x8, R21 ;  /* 0x0000000802067824 */ /* 0x000fe200078e0215 */
[----:B------:R-:W-:Y:S02]  /*96b0*/  ISETP.LT.AND P5, PT, R242, UR11, !P0 ;  /* 0x0000000bf2007c0c */ /* 0x000fe4000c7a1270 */
[-C--:B------:R-:W-:Y:S02]  /*96c0*/  LEA R14, P6, R15, R0.reuse, 0x1 ;  /* 0x000000000f0e7211 */ /* 0x080fe400078c08ff */
[----:B------:R-:W-:Y:S02]  /*96d0*/  ISETP.LT.AND P4, PT, R241, UR11, !P0 ;  /* 0x0000000bf1007c0c */ /* 0x000fe4000c781270 */
[----:B0-----:R-:W-:Y:S02]  /*96e0*/  LEA R8, P1, R21, R0, 0x1 ;  /* 0x0000000015087211 */ /* 0x001fe400078208ff */
[----:B------:R-:W-:-:S02]  /*96f0*/  ISETP.LT.AND P3, PT, R240, UR11, !P0 ;  /* 0x0000000bf0007c0c */ /* 0x000fc4000c761270 */
[-C--:B------:R-:W-:Y:S02]  /*9700*/  LEA.HI.X.SX32 R11, R11, R3.reuse, 0x1, P2 ;  /* 0x000000030b0b7211 */ /* 0x080fe400010f0eff */
[----:B------:R-:W-:Y:S02]  /*9710*/  ISETP.LT.AND P2, PT, R239, UR11, !P0 ;  /* 0x0000000bef007c0c */ /* 0x000fe4000c741270 */
[-C--:B------:R-:W-:Y:S02]  /*9720*/  LEA.HI.X.SX32 R9, R21, R3.reuse, 0x1, P1 ;  /* 0x0000000315097211 */ /* 0x080fe400008f0eff */
[----:B------:R-:W-:Y:S02]  /*9730*/  LEA.HI.X.SX32 R15, R15, R3, 0x1, P6 ;  /* 0x000000030f0f7211 */ /* 0x000fe400030f0eff */
[----:B------:R-:W-:Y:S02]  /*9740*/  ISETP.LT.AND P1, PT, R238, UR11, !P0 ;  /* 0x0000000bee007c0c */ /* 0x000fe4000c721270 */
[----:B------:R-:W-:-:S02]  /*9750*/  LEA R2, P6, R6, R0, 0x1 ;  /* 0x0000000006027211 */ /* 0x000fc400078c08ff */
[----:B------:R-:W-:Y:S02]  /*9760*/  ISETP.LT.AND P0, PT, R237, UR11, !P0 ;  /* 0x0000000bed007c0c */ /* 0x000fe4000c701270 */
[----:B------:R-:W-:Y:S02]  /*9770*/  PRMT R7, R7, 0x7632, R7 ;  /* 0x0000763207077816 */ /* 0x000fe40000000007 */
[----:B------:R-:W-:Y:S02]  /*9780*/  LEA.HI.X.SX32 R3, R6, R3, 0x1, P6 ;  /* 0x0000000306037211 */ /* 0x000fe400030f0eff */
[----:B------:R-:W-:Y:S02]  /*9790*/  PRMT R19, R19, 0x7632, R19 ;  /* 0x0000763213137816 */ /* 0x000fe40000000013 */
[----:B------:R-:W-:Y:S02]  /*97a0*/  PRMT R6, R23, 0x7632, R6 ;  /* 0x0000763217067816 */ /* 0x000fe40000000006 */
[----:B------:R-:W-:Y:S01]  /*97b0*/  PRMT R27, R27, 0x7632, R27 ;  /* 0x000076321b1b7816 */ /* 0x000fe2000000001b */
[----:B------:R0:W-:Y:S01]  /*97c0*/  @P5 STG.E.U16 desc[UR8][R4.64], R7 ;  /* 0x0000000704005986 */ /* 0x0001e2000c101508 */
[----:B------:R-:W-:-:S03]  /*97d0*/  PRMT R31, R31, 0x7632, R31 ;  /* 0x000076321f1f7816 */ /* 0x000fc6000000001f */
[----:B------:R0:W-:Y:S04]  /*97e0*/  @P4 STG.E.U16 desc[UR8][R10.64], R19 ;  /* 0x000000130a004986 */ /* 0x0001e8000c101508 */
[----:B------:R0:W-:Y:S04]  /*97f0*/  @P3 STG.E.U16 desc[UR8][R12.64], R6 ;  /* 0x000000060c003986 */ /* 0x0001e8000c101508 */
[----:B------:R0:W-:Y:S04]  /*9800*/  @P2 STG.E.U16 desc[UR8][R14.64], R27 ;  /* 0x0000001b0e002986 */ /* 0x0001e8000c101508 */
[----:B------:R0:W-:Y:S01]  /*9810*/  @P1 STG.E.U16 desc[UR8][R8.64], R31 ;  /* 0x0000001f08001986 */ /* 0x0001e2000c101508 */
[----:B------:R-:W-:Y:S05]  /*9820*/  @!P0 EXIT ;  /* 0x000000000000894d */ /* 0x000fea0003800000 */
[----:B------:R-:W-:-:S05]  /*9830*/  PRMT R35, R35, 0x7632, R35 ;  /* 0x0000763223237816 */ /* 0x000fca0000000023 */
[----:B------:R-:W-:Y:S01]  /*9840*/  STG.E.U16 desc[UR8][R2.64], R35 ;  /* 0x0000002302007986 */ /* 0x000fe2000c101508 */
[----:B------:R-:W-:Y:S05]  /*9850*/  EXIT ;  /* 0x000000000000794d */ /* 0x000fea0003800000 */
.L_x_3:
[----:B------:R-:W-:-:S00]  /*9860*/  BRA `(.L_x_3) ;  /* 0xfffffffc00fc7947 */ /* 0x000fc0000383ffff */
[----:B------:R-:W-:-:S00]  /*9870*/  NOP ;  /* 0x0000000000007918 */ /* 0x000fc00000000000 */
        /* <DEDUP_REMOVED lines=8> */
.L_x_4:


//--------------------- .nv.shared.matmul_kernel  --------------------------
	.section	.nv.shared.matmul_kernel,"aw",@nobits
	.sectionflags	@""
	.align	16
	.zero		1024


//--------------------- .nv.shared.reserved.0     --------------------------
	.section	.nv.shared.reserved.0,"aw",@nobits
	.weak		__nv_reservedSMEM_offset_0_alias
	.size		__nv_reservedSMEM_offset_0_alias, 0, 0
	.other		__nv_reservedSMEM_offset_0_alias,@"STO_CUDA_RESERVED_SHARED STV_DEFAULT"
__nv_reservedSMEM_offset_0_alias:
	.zero		0


//--------------------- .nv.constant0.matmul_kernel --------------------------
	.section	.nv.constant0.matmul_kernel,"a",@progbits
	.sectionflags	@""
	.align	4
.nv.constant0.matmul_kernel:
	.zero		608


//--------------------- SYMBOLS --------------------------

	.type		.nv.reservedSmem.offset0,@object
	.size		.nv.reservedSmem.offset0,0x4
